def attn_fwd(
    Q,
    K,
    V,
    Out,
    Lse,
    sm_scale,
    stride_qz,
    stride_qh,
    stride_qm,
    stride_qk,
    stride_kz,
    stride_kh,
    stride_kn,
    stride_kk,
    stride_vz,
    stride_vh,
    stride_vn,
    stride_vk,
    stride_oz,
    stride_oh,
    stride_om,
    stride_ok,
    seqlen_q,
    seqlen_k,
    BLOCK_M: tl.constexpr,
    BLOCK_N: tl.constexpr,
    HEAD_DIM: tl.constexpr,
    CAUSAL: tl.constexpr,
):
    start_m = tl.program_id(0)
    off_hz = tl.program_id(1)
    q_off = off_hz * stride_qh
    k_off = off_hz * stride_kh
    v_off = off_hz * stride_vh
    offs_m = start_m * BLOCK_M + tl.arange(0, BLOCK_M)
    offs_d = tl.arange(0, HEAD_DIM)
    offs_n = tl.arange(0, BLOCK_N)
    q_ptrs = Q + q_off + offs_m[:, None] * stride_qm + offs_d[None, :] * stride_qk
    k_ptrs = K + k_off + offs_d[:, None] * stride_kk + offs_n[None, :] * stride_kn
    v_ptrs = V + v_off + offs_n[:, None] * stride_vn + offs_d[None, :] * stride_vk
    m_i = tl.full([BLOCK_M], float("-inf"), dtype=tl.float32)
    l_i = tl.zeros([BLOCK_M], dtype=tl.float32) + 1.0
    acc = tl.zeros([BLOCK_M, HEAD_DIM], dtype=tl.float32)
    q = tl.load(q_ptrs)
    acc, l_i, m_i = _attn_fwd_inner(
        acc,
        l_i,
        m_i,
        q,
        k_ptrs,
        v_ptrs,
        sm_scale,
        stride_kn,
        stride_vn,
        start_m,
        seqlen_k,
        BLOCK_M,
        BLOCK_N,
        HEAD_DIM,
        CAUSAL,
    )
    acc = acc / l_i[:, None]
    lse = m_i + tl.math.log2(l_i) / 1.4426950408889634
    o_ptrs = (
        Out
        + off_hz * stride_oh
        + offs_m[:, None] * stride_om
        + offs_d[None, :] * stride_ok
    )
    tl.store(o_ptrs, acc.to(Out.dtype.element_ty))
    tl.store(Lse + off_hz * seqlen_q + offs_m, lse)

# config = {"BLOCK_M": 128, "BLOCK_N": 128, "HEAD_DIM": 32, "arch": "sm_100", "causal": false, "dtype": "fp8e4m3", "num_stages": 2, "num_warps": 4}
# arch = sm_100


// ===== COMPILED SASS (sm_100a) =====

	.target	sm_100a

	.elftype	@"ET_EXEC"


//--------------------- .note.nv.tkinfo           --------------------------
	.section	.note.nv.tkinfo,"",@"SHT_NOTE"
	.sectionflags	@"SHF_NOTE_NV_TKINFO"
	.tkinfo
        /*0018*/ 	.word	0x00000081
        /*0030*/ 	.string	""
        /*0030*/ 	.string	"ptxas-blackwell"
        /*0030*/ 	.string	"Cuda compilation tools, release 12.9, V12.9.86"
        /*0030*/ 	.string	"Build cuda_12.9.r12.9/compiler.36037853_0"
        /*0030*/ 	.string	"-v  -suppress-debug-info  -lineinfo  -arch sm_100a "



//--------------------- .note.nv.cuver            --------------------------
	.section	.note.nv.cuver,"",@"SHT_NOTE"
	.sectionflags	@"SHF_NOTE_NV_CUVER"
        /*0018*/ 	.short	0x0001
        /*001a*/ 	.short	0x0064
        /*001c*/ 	.short	0x0001
        /*001e*/ 	.short	0x0000
        /*0020*/ 	.short	0x0001
        /*0022*/ 	.short	0x0000


//--------------------- .nv.info                  --------------------------
	.section	.nv.info,"",@"SHT_CUDA_INFO"
	.align	4


	//----- nvinfo : EIATTR_REGCOUNT
	.align		4
        /*0000*/ 	.byte	0x04, 0x2f
        /*0002*/ 	.short	(.L_5 - .L_4)
	.align		4
.L_4:
        /*0004*/ 	.word	index@(attn_fwd)
        /*0008*/ 	.word	0x000000ff


	//----- nvinfo : EIATTR_FRAME_SIZE
	.align		4
.L_5:
        /*000c*/ 	.byte	0x04, 0x11
        /*000e*/ 	.short	(.L_7 - .L_6)
	.align		4
.L_6:
        /*0010*/ 	.word	index@($__internal_2_$__cuda_sm10x_tcgen05_guardrail_trap_unallocated_columns_being_dealloced)
        /*0014*/ 	.word	0x00000058


	//----- nvinfo : EIATTR_FRAME_SIZE
	.align		4
.L_7:
        /*0018*/ 	.byte	0x04, 0x11
        /*001a*/ 	.short	(.L_9 - .L_8)
	.align		4
.L_8:
        /*001c*/ 	.word	index@($__internal_1_$__cuda_sm10x_tcgen05_guardrail_trap_phase_invalid_during_alloc)
        /*0020*/ 	.word	0x00000058


	//----- nvinfo : EIATTR_FRAME_SIZE
	.align		4
.L_9:
        /*0024*/ 	.byte	0x04, 0x11
        /*0026*/ 	.short	(.L_11 - .L_10)
	.align		4
.L_10:
        /*0028*/ 	.word	index@($__internal_0_$__cuda_sm10x_tcgen05_guardrail_trap_col_being_dealloced_not_returned_by_alloc)
        /*002c*/ 	.word	0x00000058


	//----- nvinfo : EIATTR_FRAME_SIZE
	.align		4
.L_11:
        /*0030*/ 	.byte	0x04, 0x11
        /*0032*/ 	.short	(.L_13 - .L_12)
	.align		4
.L_12:
        /*0034*/ 	.word	index@(attn_fwd)
        /*0038*/ 	.word	0x00000058


	//----- nvinfo : EIATTR_MIN_STACK_SIZE
	.align		4
.L_13:
        /*003c*/ 	.byte	0x04, 0x12
        /*003e*/ 	.short	(.L_15 - .L_14)
	.align		4
.L_14:
        /*0040*/ 	.word	index@(attn_fwd)
        /*0044*/ 	.word	0x00000058
.L_15:


//--------------------- .nv.info.attn_fwd         --------------------------
	.section	.nv.info.attn_fwd,"",@"SHT_CUDA_INFO"
	.sectionflags	@""
	.align	4


	//----- nvinfo : EIATTR_CUDA_API_VERSION
	.align		4
        /*0000*/ 	.byte	0x04, 0x37
        /*0002*/ 	.short	(.L_17 - .L_16)
.L_16:
        /*0004*/ 	.word	0x00000081


	//----- nvinfo : EIATTR_KPARAM_INFO
	.align		4
.L_17:
        /*0008*/ 	.byte	0x04, 0x17
        /*000a*/ 	.short	(.L_19 - .L_18)
.L_18:
        /*000c*/ 	.word	0x00000000
        /*0010*/ 	.short	0x0019
        /*0012*/ 	.short	0x0080
        /*0014*/ 	.byte	0x00, 0xf4, 0x21, 0x00


	//----- nvinfo : EIATTR_KPARAM_INFO
	.align		4
.L_19:
        /*0018*/ 	.byte	0x04, 0x17
        /*001a*/ 	.short	(.L_21 - .L_20)
.L_20:
        /*001c*/ 	.word	0x00000000
        /*0020*/ 	.short	0x0018
        /*0022*/ 	.short	0x0078
        /*0024*/ 	.byte	0x00, 0xf4, 0x21, 0x00


	//----- nvinfo : EIATTR_KPARAM_INFO
	.align		4
.L_21:
        /*0028*/ 	.byte	0x04, 0x17
        /*002a*/ 	.short	(.L_23 - .L_22)
.L_22:
        /*002c*/ 	.word	0x00000000
        /*0030*/ 	.short	0x0017
        /*0032*/ 	.short	0x0070
        /*0034*/ 	.byte	0x00, 0xf0, 0x11, 0x00


	//----- nvinfo : EIATTR_KPARAM_INFO
	.align		4
.L_23:
        /*0038*/ 	.byte	0x04, 0x17
        /*003a*/ 	.short	(.L_25 - .L_24)
.L_24:
        /*003c*/ 	.word	0x00000000
        /*0040*/ 	.short	0x0016
        /*0042*/ 	.short	0x006c
        /*0044*/ 	.byte	0x00, 0xf0, 0x11, 0x00


	//----- nvinfo : EIATTR_KPARAM_INFO
	.align		4
.L_25:
        /*0048*/ 	.byte	0x04, 0x17
        /*004a*/ 	.short	(.L_27 - .L_26)
.L_26:
        /*004c*/ 	.word	0x00000000
        /*0050*/ 	.short	0x0015
        /*0052*/ 	.short	0x0068
        /*0054*/ 	.byte	0x00, 0xf0, 0x11, 0x00


	//----- nvinfo : EIATTR_KPARAM_INFO
	.align		4
.L_27:
        /*0058*/ 	.byte	0x04, 0x17
        /*005a*/ 	.short	(.L_29 - .L_28)
.L_28:
        /*005c*/ 	.word	0x00000000
        /*0060*/ 	.short	0x0014
        /*0062*/ 	.short	0x0064
        /*0064*/ 	.byte	0x00, 0xf0, 0x11, 0x00


	//----- nvinfo : EIATTR_KPARAM_INFO
	.align		4
.L_29:
        /*0068*/ 	.byte	0x04, 0x17
        /*006a*/ 	.short	(.L_31 - .L_30)
.L_30:
        /*006c*/ 	.word	0x00000000
        /*0070*/ 	.short	0x0013
        /*0072*/ 	.short	0x0060
        /*0074*/ 	.byte	0x00, 0xf0, 0x11, 0x00


	//----- nvinfo : EIATTR_KPARAM_INFO
	.align		4
.L_31:
        /*0078*/ 	.byte	0x04, 0x17
        /*007a*/ 	.short	(.L_33 - .L_32)
.L_32:
        /*007c*/ 	.word	0x00000000
        /*0080*/ 	.short	0x0012
        /*0082*/ 	.short	0x005c
        /*0084*/ 	.byte	0x00, 0xf0, 0x11, 0x00


	//----- nvinfo : EIATTR_KPARAM_INFO
	.align		4
.L_33:
        /*0088*/ 	.byte	0x04, 0x17
        /*008a*/ 	.short	(.L_35 - .L_34)
.L_34:
        /*008c*/ 	.word	0x00000000
        /*0090*/ 	.short	0x0011
        /*0092*/ 	.short	0x0058
        /*0094*/ 	.byte	0x00, 0xf0, 0x11, 0x00


	//----- nvinfo : EIATTR_KPARAM_INFO
	.align		4
.L_35:
        /*0098*/ 	.byte	0x04, 0x17
        /*009a*/ 	.short	(.L_37 - .L_36)
.L_36:
        /*009c*/ 	.word	0x00000000
        /*00a0*/ 	.short	0x0010
        /*00a2*/ 	.short	0x0054
        /*00a4*/ 	.byte	0x00, 0xf0, 0x11, 0x00


	//----- nvinfo : EIATTR_KPARAM_INFO
	.align		4
.L_37:
        /*00a8*/ 	.byte	0x04, 0x17
        /*00aa*/ 	.short	(.L_39 - .L_38)
.L_38:
        /*00ac*/ 	.word	0x00000000
        /*00b0*/ 	.short	0x000f
        /*00b2*/ 	.short	0x0050
        /*00b4*/ 	.byte	0x00, 0xf0, 0x11, 0x00


	//----- nvinfo : EIATTR_KPARAM_INFO
	.align		4
.L_39:
        /*00b8*/ 	.byte	0x04, 0x17
        /*00ba*/ 	.short	(.L_41 - .L_40)
.L_40:
        /*00bc*/ 	.word	0x00000000
        /*00c0*/ 	.short	0x000e
        /*00c2*/ 	.short	0x004c
        /*00c4*/ 	.byte	0x00, 0xf0, 0x11, 0x00


	//----- nvinfo : EIATTR_KPARAM_INFO
	.align		4
.L_41:
        /*00c8*/ 	.byte	0x04, 0x17
        /*00ca*/ 	.short	(.L_43 - .L_42)
.L_42:
        /*00cc*/ 	.word	0x00000000
        /*00d0*/ 	.short	0x000d
        /*00d2*/ 	.short	0x0048
        /*00d4*/ 	.byte	0x00, 0xf0, 0x11, 0x00


	//----- nvinfo : EIATTR_KPARAM_INFO
	.align		4
.L_43:
        /*00d8*/ 	.byte	0x04, 0x17
        /*00da*/ 	.short	(.L_45 - .L_44)
.L_44:
        /*00dc*/ 	.word	0x00000000
        /*00e0*/ 	.short	0x000c
        /*00e2*/ 	.short	0x0044
        /*00e4*/ 	.byte	0x00, 0xf0, 0x11, 0x00


	//----- nvinfo : EIATTR_KPARAM_INFO
	.align		4
.L_45:
        /*00e8*/ 	.byte	0x04, 0x17
        /*00ea*/ 	.short	(.L_47 - .L_46)
.L_46:
        /*00ec*/ 	.word	0x00000000
        /*00f0*/ 	.short	0x000b
        /*00f2*/ 	.short	0x0040
        /*00f4*/ 	.byte	0x00, 0xf0, 0x11, 0x00


	//----- nvinfo : EIATTR_KPARAM_INFO
	.align		4
.L_47:
        /*00f8*/ 	.byte	0x04, 0x17
        /*00fa*/ 	.short	(.L_49 - .L_48)
.L_48:
        /*00fc*/ 	.word	0x00000000
        /*0100*/ 	.short	0x000a
        /*0102*/ 	.short	0x003c
        /*0104*/ 	.byte	0x00, 0xf0, 0x11, 0x00


	//----- nvinfo : EIATTR_KPARAM_INFO
	.align		4
.L_49:
        /*0108*/ 	.byte	0x04, 0x17
        /*010a*/ 	.short	(.L_51 - .L_50)
.L_50:
        /*010c*/ 	.word	0x00000000
        /*0110*/ 	.short	0x0009
        /*0112*/ 	.short	0x0038
        /*0114*/ 	.byte	0x00, 0xf0, 0x11, 0x00


	//----- nvinfo : EIATTR_KPARAM_INFO
	.align		4
.L_51:
        /*0118*/ 	.byte	0x04, 0x17
        /*011a*/ 	.short	(.L_53 - .L_52)
.L_52:
        /*011c*/ 	.word	0x00000000
        /*0120*/ 	.short	0x0008
        /*0122*/ 	.short	0x0034
        /*0124*/ 	.byte	0x00, 0xf0, 0x11, 0x00


	//----- nvinfo : EIATTR_KPARAM_INFO
	.align		4
.L_53:
        /*0128*/ 	.byte	0x04, 0x17
        /*012a*/ 	.short	(.L_55 - .L_54)
.L_54:
        /*012c*/ 	.word	0x00000000
        /*0130*/ 	.short	0x0007
        /*0132*/ 	.short	0x0030
        /*0134*/ 	.byte	0x00, 0xf0, 0x11, 0x00


	//----- nvinfo : EIATTR_KPARAM_INFO
	.align		4
.L_55:
        /*0138*/ 	.byte	0x04, 0x17
        /*013a*/ 	.short	(.L_57 - .L_56)
.L_56:
        /*013c*/ 	.word	0x00000000
        /*0140*/ 	.short	0x0006
        /*0142*/ 	.short	0x002c
        /*0144*/ 	.byte	0x00, 0xf0, 0x11, 0x00


	//----- nvinfo : EIATTR_KPARAM_INFO
	.align		4
.L_57:
        /*0148*/ 	.byte	0x04, 0x17
        /*014a*/ 	.short	(.L_59 - .L_58)
.L_58:
        /*014c*/ 	.word	0x00000000
        /*0150*/ 	.short	0x0005
        /*0152*/ 	.short	0x0028
        /*0154*/ 	.byte	0x00, 0xf0, 0x11, 0x00


	//----- nvinfo : EIATTR_KPARAM_INFO
	.align		4
.L_59:
        /*0158*/ 	.byte	0x04, 0x17
        /*015a*/ 	.short	(.L_61 - .L_60)
.L_60:
        /*015c*/ 	.word	0x00000000
        /*0160*/ 	.short	0x0004
        /*0162*/ 	.short	0x0020
        /*0164*/ 	.byte	0x00, 0xf4, 0x21, 0x00


	//----- nvinfo : EIATTR_KPARAM_INFO
	.align		4
.L_61:
        /*0168*/ 	.byte	0x04, 0x17
        /*016a*/ 	.short	(.L_63 - .L_62)
.L_62:
        /*016c*/ 	.word	0x00000000
        /*0170*/ 	.short	0x0003
        /*0172*/ 	.short	0x0018
        /*0174*/ 	.byte	0x00, 0xf4, 0x21, 0x00


	//----- nvinfo : EIATTR_KPARAM_INFO
	.align		4
.L_63:
        /*0178*/ 	.byte	0x04, 0x17
        /*017a*/ 	.short	(.L_65 - .L_64)
.L_64:
        /*017c*/ 	.word	0x00000000
        /*0180*/ 	.short	0x0002
        /*0182*/ 	.short	0x0010
        /*0184*/ 	.byte	0x00, 0xf4, 0x21, 0x00


	//----- nvinfo : EIATTR_KPARAM_INFO
	.align		4
.L_65:
        /*0188*/ 	.byte	0x04, 0x17
        /*018a*/ 	.short	(.L_67 - .L_66)
.L_66:
        /*018c*/ 	.word	0x00000000
        /*0190*/ 	.short	0x0001
        /*0192*/ 	.short	0x0008
        /*0194*/ 	.byte	0x00, 0xf4, 0x21, 0x00


	//----- nvinfo : EIATTR_KPARAM_INFO
	.align		4
.L_67:
        /*0198*/ 	.byte	0x04, 0x17
        /*019a*/ 	.short	(.L_69 - .L_68)
.L_68:
        /*019c*/ 	.word	0x00000000
        /*01a0*/ 	.short	0x0000
        /*01a2*/ 	.short	0x0000
        /*01a4*/ 	.byte	0x00, 0xf4, 0x21, 0x00


	//----- nvinfo : EIATTR_AT_ENTRY_FRAGMENTS
	.align		4
.L_69:
        /*01a8*/ 	.byte	0x04, 0x4f
        /*01aa*/ 	.short	(.L_71 - .L_70)


	//   ....[0]....
.L_70:
        /*01ac*/ 	.word	0x00000004


	//----- nvinfo : EIATTR_RESERVED_SMEM_USED
	.align		4
.L_71:
        /*01b0*/ 	.byte	0x01, 0x41
	.zero		2


	//----- nvinfo : EIATTR_SPARSE_MMA_MASK
	.align		4
        /*01b4*/ 	.byte	0x03, 0x50
        /*01b6*/ 	.short	0x0000


	//----- nvinfo : EIATTR_TCGEN05_1CTA_USED
	.align		4
        /*01b8*/ 	.byte	0x01, 0x51
	.zero		2


	//----- nvinfo : EIATTR_MAXREG_COUNT
	.align		4
        /*01bc*/ 	.byte	0x03, 0x1b
        /*01be*/ 	.short	0x00ff


	//----- nvinfo : EIATTR_NUM_BARRIERS
	.align		4
        /*01c0*/ 	.byte	0x02, 0x4c
        /*01c2*/ 	.byte	0x01
	.zero		1


	//----- nvinfo : EIATTR_ANNOTATIONS
	.align		4
        /*01c4*/ 	.byte	0x04, 0x55
        /*01c6*/ 	.short	(.L_73 - .L_72)


	//   ....[0]....
.L_72:
        /*01c8*/ 	.word	0x00000001
        /*01cc*/ 	.byte	0xd0, 0x10, 0x00, 0x00, 0x01, 0x00, 0x00, 0x00, 0x00, 0x11, 0x00, 0x00, 0x01, 0x00, 0x00, 0x00
        /* <DEDUP_REMOVED lines=12> */
        /*029c*/ 	.byte	0xc0, 0xb6, 0x00, 0x00, 0x01, 0x00, 0x00, 0x00, 0xe0, 0xb6, 0x00, 0x00


	//----- nvinfo : EIATTR_INT_WARP_WIDE_INSTR_OFFSETS
	.align		4
.L_73:
        /*02a8*/ 	.byte	0x04, 0x31
        /*02aa*/ 	.short	(.L_75 - .L_74)


	//   ....[0]....
.L_74:
        /*02ac*/ 	.word	0x000015c0


	//   ....[1]....
        /*02b0*/ 	.word	0x000015d0


	//   ....[2]....
        /*02b4*/ 	.word	0x00001c40


	//   ....[3]....
        /*02b8*/ 	.word	0x00001cb0


	//   ....[4]....
        /*02bc*/ 	.word	0x00007310


	//   ....[5]....
        /*02c0*/ 	.word	0x0000ce60


	//   ....[6]....
        /*02c4*/ 	.word	0x0000ceb0


	//----- nvinfo : EIATTR_COOP_GROUP_MASK_REGIDS
	.align		4
.L_75:
        /*02c8*/ 	.byte	0x04, 0x29
        /*02ca*/ 	.short	(.L_77 - .L_76)


	//   ....[0]....
.L_76:
        /*02cc*/ 	.word	0xffffffff


	//   ....[1]....
        /*02d0*/ 	.word	0xffffffff


	//   ....[2]....
        /*02d4*/ 	.word	0xffffffff


	//   ....[3]....
        /*02d8*/ 	.word	0xffffffff


	//----- nvinfo : EIATTR_COOP_GROUP_INSTR_OFFSETS
	.align		4
.L_77:
        /*02dc*/ 	.byte	0x04, 0x28
        /*02de*/ 	.short	(.L_79 - .L_78)


	//   ....[0]....
.L_78:
        /*02e0*/ 	.word	0x00000060


	//   ....[1]....
        /*02e4*/ 	.word	0x00000320


	//   ....[2]....
        /*02e8*/ 	.word	0x0000ccf0


	//   ....[3]....
        /*02ec*/ 	.word	0x0000cf60


	//----- nvinfo : EIATTR_VRC_CTA_INIT_COUNT
	.align		4
.L_79:
        /*02f0*/ 	.byte	0x02, 0x4a
        /*02f2*/ 	.byte	0x80
	.zero		1


	//----- nvinfo : EIATTR_MBARRIER_INSTR_OFFSETS
	.align		4
        /*02f4*/ 	.byte	0x04, 0x39
        /*02f6*/ 	.short	(.L_81 - .L_80)


	//   ....[0]....
.L_80:
        /*02f8*/ 	.word	0x00001840
        /*02fc*/ 	.word	0x000000ff
        /*0300*/ 	.word	0x00000000
        /*0304*/ 	.short	0x0100
        /*0306*/ 	.byte	0x0d
	.zero		1


	//   ....[1]....
        /*0308*/ 	.word	0x00001ca0
        /*030c*/ 	.word	0x000000ff
        /*0310*/ 	.word	0x00008008
        /*0314*/ 	.short	0x0100
        /*0316*/ 	.byte	0x0b
	.zero		1


	//   ....[2]....
        /*0318*/ 	.word	0x00001f00
        /*031c*/ 	.word	0x000000ff
        /*0320*/ 	.word	0x00006000
        /*0324*/ 	.short	0x0100
        /*0326*/ 	.byte	0x0b
	.zero		1


	//   ....[3]....
        /*0328*/ 	.word	0x00002040
        /*032c*/ 	.word	0x000000ff
        /*0330*/ 	.word	0x00006000
        /*0334*/ 	.short	0x010a
        /*0336*/ 	.byte	0x0b
	.zero		1


	//   ....[4]....
        /*0338*/ 	.word	0x00002100
        /*033c*/ 	.word	0x000000ff
        /*0340*/ 	.word	0x00006000
        /*0344*/ 	.short	0x0108
        /*0346*/ 	.byte	0x0b
	.zero		1


	//   ....[5]....
        /*0348*/ 	.word	0x00007570
        /*034c*/ 	.word	0x000000ff
        /*0350*/ 	.word	0x00008010
        /*0354*/ 	.short	0x0100
        /*0356*/ 	.byte	0x0b
	.zero		1


	//   ....[6]....
        /*0358*/ 	.word	0x00007660
        /*035c*/ 	.word	0x000000ff
        /*0360*/ 	.word	0x00008010
        /*0364*/ 	.short	0x010a
        /*0366*/ 	.byte	0x0b
	.zero		1


	//   ....[7]....
        /*0368*/ 	.word	0x000076b0
        /*036c*/ 	.word	0x000000ff
        /*0370*/ 	.word	0x00008010
        /*0374*/ 	.short	0x0108
        /*0376*/ 	.byte	0x0b
	.zero		1


	//   ....[8]....
        /*0378*/ 	.word	0x000076d0
        /*037c*/ 	.word	0x000000ff
        /*0380*/ 	.word	0x00000000
        /*0384*/ 	.short	0x010a
        /*0386*/ 	.byte	0x0d
	.zero		1


	//   ....[9]....
        /*0388*/ 	.word	0x0000b790
        /*038c*/ 	.word	0x000000ff
        /*0390*/ 	.word	0x00000000
        /*0394*/ 	.short	0x010a
        /*0396*/ 	.byte	0x0d
	.zero		1


	//   ....[10]....
        /*0398*/ 	.word	0x0000b8f0
        /*039c*/ 	.word	0x000000ff
        /*03a0*/ 	.word	0x00008000
        /*03a4*/ 	.short	0x0108
        /*03a6*/ 	.byte	0x0b
	.zero		1


	//   ....[11]....
        /*03a8*/ 	.word	0x0000ba30
        /*03ac*/ 	.word	0x000000ff
        /*03b0*/ 	.word	0x00008008
        /*03b4*/ 	.short	0x0108
        /*03b6*/ 	.byte	0x0b
	.zero		1


	//   ....[12]....
        /*03b8*/ 	.word	0x0000cf80
        /*03bc*/ 	.word	0x000000ff
        /*03c0*/ 	.word	0x00006000
        /*03c4*/ 	.short	0x010a
        /*03c6*/ 	.byte	0x0b
	.zero		1


	//   ....[13]....
        /*03c8*/ 	.word	0x0000cfb0
        /*03cc*/ 	.word	0x000000ff
        /*03d0*/ 	.word	0x00008010
        /*03d4*/ 	.short	0x010a
        /*03d6*/ 	.byte	0x0b
	.zero		1


	//   ....[14]....
        /*03d8*/ 	.word	0x0000cfe0
        /*03dc*/ 	.word	0x000000ff
        /*03e0*/ 	.word	0x00000000
        /*03e4*/ 	.short	0x010a
        /*03e6*/ 	.byte	0x0d
	.zero		1


	//   ....[15]....
        /*03e8*/ 	.word	0x0000d010
        /*03ec*/ 	.word	0x000000ff
        /*03f0*/ 	.word	0x00000000
        /*03f4*/ 	.short	0x010a
        /*03f6*/ 	.byte	0x0d
	.zero		1


	//----- nvinfo : EIATTR_NUM_MBARRIERS
	.align		4
.L_81:
        /*03f8*/ 	.byte	0x03, 0x38
        /*03fa*/ 	.short	0xffff


	//----- nvinfo : EIATTR_EXIT_INSTR_OFFSETS
	.align		4
        /*03fc*/ 	.byte	0x04, 0x1c
        /*03fe*/ 	.short	(.L_83 - .L_82)


	//   ....[0]....
.L_82:
        /*0400*/ 	.word	0x0000cf70


	//----- nvinfo : EIATTR_REQNTID
	.align		4
.L_83:
        /*0404*/ 	.byte	0x04, 0x10
        /*0406*/ 	.short	(.L_85 - .L_84)
.L_84:
        /*0408*/ 	.word	0x00000080
        /*040c*/ 	.word	0x00000001
        /*0410*/ 	.word	0x00000001


	//----- nvinfo : EIATTR_CRS_STACK_SIZE
	.align		4
.L_85:
        /*0414*/ 	.byte	0x04, 0x1e
        /*0416*/ 	.short	(.L_87 - .L_86)
.L_86:
        /*0418*/ 	.word	0x00000000


	//----- nvinfo : EIATTR_CBANK_PARAM_SIZE
	.align		4
.L_87:
        /*041c*/ 	.byte	0x03, 0x19
        /*041e*/ 	.short	0x0088


	//----- nvinfo : EIATTR_PARAM_CBANK
	.align		4
        /*0420*/ 	.byte	0x04, 0x0a
        /*0422*/ 	.short	(.L_89 - .L_88)
	.align		4
.L_88:
        /*0424*/ 	.word	index@(.nv.constant0.attn_fwd)
        /*0428*/ 	.short	0x0380
        /*042a*/ 	.short	0x0088


	//----- nvinfo : EIATTR_SW_WAR
	.align		4
.L_89:
        /*042c*/ 	.byte	0x04, 0x36
        /*042e*/ 	.short	(.L_91 - .L_90)
.L_90:
        /*0430*/ 	.word	0x00000008
.L_91:


//--------------------- .nv.compat                --------------------------
	.section	.nv.compat,"",@"SHT_CUDA_COMPAT_INFO"
	.align	4
        /*0000*/ 	.byte	0x02, 0x02, 0x02, 0x00, 0x02, 0x05, 0x05, 0x00, 0x02, 0x03, 0x00, 0x00, 0x02, 0x06, 0x01, 0x00


//--------------------- .nv.callgraph             --------------------------
	.section	.nv.callgraph,"",@"SHT_CUDA_CALLGRAPH"
	.align	4
	.sectionentsize	8
	.align		4
        /*0000*/ 	.word	0x00000000
	.align		4
        /*0004*/ 	.word	0xffffffff
	.align		4
        /*0008*/ 	.word	0x00000000
	.align		4
        /*000c*/ 	.word	0xfffffffe
	.align		4
        /*0010*/ 	.word	0x00000000
	.align		4
        /*0014*/ 	.word	0xfffffffd
	.align		4
        /*0018*/ 	.word	0x00000000
	.align		4
        /*001c*/ 	.word	0xfffffffc


//--------------------- .nv.constant4             --------------------------
	.section	.nv.constant4,"a",@progbits
	.align	8
	.align		8
.nv.constant4:
        /*0000*/ 	.dword	_$_str


//--------------------- .text.attn_fwd            --------------------------
	.section	.text.attn_fwd,"ax",@progbits
	.align	128
        .global         attn_fwd
        .type           attn_fwd,@function
        .size           attn_fwd,(.L_x_27 - attn_fwd)
        .other          attn_fwd,@"STO_CUDA_ENTRY STV_DEFAULT"
attn_fwd:
.text.attn_fwd:
[----:B------:R-:W0:Y:S01]  /*0000*/  LDC R1, c[0x0][0x37c] ;  /* 0x0000df00ff017b82 */ /* 0x000e220000000800 */
[----:B------:R-:W1:Y:S01]  /*0010*/  S2R R0, SR_TID.X ;  /* 0x0000000000007919 */ /* 0x000e620000002100 */
[----:B0-----:R-:W-:Y:S02]  /*0020*/  IADD3 R1, PT, PT, R1, -0x58, RZ ;  /* 0xffffffa801017810 */ /* 0x001fe40007ffe0ff */
[----:B-1----:R-:W-:-:S13]  /*0030*/  ISETP.GE.U32.AND P0, PT, R0, 0x20, PT ;  /* 0x000000200000780c */ /* 0x002fda0003f06070 */
[----:B------:R-:W-:Y:S05]  /*0040*/  @P0 BRA `(.L_x_0) ;  /* 0x0000000000b80947 */ /* 0x000fea0003800000 */
[----:B------:R-:W0:Y:S01]  /*0050*/  S2UR UR6, SR_CgaCtaId ;  /* 0x00000000000679c3 */ /* 0x000e220000008800 */
[----:B------:R-:W-:Y:S01]  /*0060*/  NOP ;  /* 0x0000000000007918 */ /* 0x000fe20000000000 */
[----:B------:R-:W-:Y:S02]  /*0070*/  UMOV UR4, 0x40 ;  /* 0x0000004000047882 */ /* 0x000fe40000000000 */
[----:B0-----:R-:W-:-:S09]  /*0080*/  ULEA UR4, UR6, UR4, 0x18 ;  /* 0x0000000406047291 */ /* 0x001fd2000f8ec0ff */
[----:B------:R-:W0:Y:S01]  /*0090*/  LDS.U8 R0, [UR4] ;  /* 0x00000004ff007984 */ /* 0x000e220008000000 */
[----:B------:R-:W-:Y:S02]  /*00a0*/  UMOV UR4, 0x400 ;  /* 0x0000040000047882 */ /* 0x000fe40000000000 */
[----:B------:R-:W-:Y:S01]  /*00b0*/  ULEA UR4, UR6, UR4, 0x18 ;  /* 0x0000000406047291 */ /* 0x000fe2000f8ec0ff */
[----:B0-----:R-:W-:-:S13]  /*00c0*/  ISETP.NE.AND P1, PT, R0, RZ, PT ;  /* 0x000000ff0000720c */ /* 0x001fda0003f25270 */
[----:B------:R-:W-:Y:S05]  /*00d0*/  @P1 BRA `(.L_x_1) ;  /* 0x00000000007c1947 */ /* 0x000fea0003800000 */
[----:B------:R-:W-:-:S13]  /*00e0*/  ELECT P1, URZ, PT ;  /* 0x0000000000ff782f */ /* 0x000fda0003820000 */
[----:B------:R-:W-:Y:S05]  /*00f0*/  @!P1 BRA `(.L_x_2) ;  /* 0x0000000000849947 */ /* 0x000fea0003800000 */
[----:B------:R-:W-:Y:S01]  /*0100*/  UMOV UR5, 0x8 ;  /* 0x0000000800057882 */ /* 0x000fe20000000000 */
[----:B------:R-:W-:Y:S01]  /*0110*/  HFMA2 R4, -RZ, RZ, 0, 5.9604644775390625e-08 ;  /* 0x00000001ff047431 */ /* 0x000fe200000001ff */
[----:B------:R-:W-:-:S03]  /*0120*/  MOV R5, 0xff ;  /* 0x000000ff00057802 */ /* 0x000fc60000000f00 */
[----:B------:R-:W-:Y:S04]  /*0130*/  DEPBAR.LE SB0, 0x36 ;  /* 0x00008d800000791a */ /* 0x000fe80000000000 */
[----:B------:R-:W0:Y:S02]  /*0140*/  UTCATOMSWS.FIND_AND_SET.ALIGN UP0, UR5, UR5 ;  /* 0x00000005000575e3 */ /* 0x000e240008000800 */
[----:B0-----:R-:W-:-:S04]  /*0150*/  PLOP3.LUT P1, PT, PT, PT, UP0, 0x80, 0x8 ;  /* 0x000000000008781c */ /* 0x001fc80003f2f008 */
[----:B------:R-:W-:-:S04]  /*0160*/  SEL R0, RZ, 0xffffffff, !P1 ;  /* 0xffffffffff007807 */ /* 0x000fc80004800000 */
[----:B------:R-:W-:Y:S02]  /*0170*/  ISETP.NE.AND P1, PT, R0, RZ, PT ;  /* 0x000000ff0000720c */ /* 0x000fe40003f25270 */
[----:B------:R-:W-:-:S11]  /*0180*/  MOV R0, UR5 ;  /* 0x0000000500007c02 */ /* 0x000fd60008000f00 */
[----:B------:R-:W-:Y:S05]  /*0190*/  @P1 BRA `(.L_x_3) ;  /* 0x0000000000241947 */ /* 0x000fea0003800000 */
.L_x_4:
[----:B------:R-:W-:Y:S05]  /*01a0*/  NANOSLEEP 0x64 ;  /* 0x000000640000795d */ /* 0x000fea0003800000 */
[----:B------:R-:W-:-:S05]  /*01b0*/  UMOV UR5, 0x8 ;  /* 0x0000000800057882 */ /* 0x000fca0000000000 */
[----:B------:R-:W-:Y:S04]  /*01c0*/  DEPBAR.LE SB0, 0x36 ;  /* 0x00008d800000791a */ /* 0x000fe80000000000 */
[----:B------:R-:W0:Y:S02]  /*01d0*/  UTCATOMSWS.FIND_AND_SET.ALIGN UP0, UR5, UR5 ;  /* 0x00000005000575e3 */ /* 0x000e240008000800 */
[----:B0-----:R-:W-:-:S04]  /*01e0*/  PLOP3.LUT P1, PT, PT, PT, UP0, 0x80, 0x8 ;  /* 0x000000000008781c */ /* 0x001fc80003f2f008 */
[----:B------:R-:W-:-:S04]  /*01f0*/  SEL R0, RZ, 0xffffffff, !P1 ;  /* 0xffffffffff007807 */ /* 0x000fc80004800000 */
[----:B------:R-:W-:Y:S02]  /*0200*/  ISETP.NE.AND P1, PT, R0, RZ, PT ;  /* 0x000000ff0000720c */ /* 0x000fe40003f25270 */
[----:B------:R-:W-:-:S11]  /*0210*/  MOV R0, UR5 ;  /* 0x0000000500007c02 */ /* 0x000fd60008000f00 */
[----:B------:R-:W-:Y:S05]  /*0220*/  @!P1 BRA `(.L_x_4) ;  /* 0xfffffffc00dc9947 */ /* 0x000fea000383ffff */
.L_x_3:
[----:B------:R-:W-:Y:S01]  /*0230*/  IADD3 R3, PT, PT, R0, 0x10, RZ ;  /* 0x0000001000037810 */ /* 0x000fe20007ffe0ff */
[----:B------:R-:W-:Y:S01]  /*0240*/  UMOV UR5, 0x50 ;  /* 0x0000005000057882 */ /* 0x000fe20000000000 */
[----:B------:R-:W-:Y:S01]  /*0250*/  SHF.L.U32 R2, R5, R0, RZ ;  /* 0x0000000005027219 */ /* 0x000fe200000006ff */
[----:B------:R-:W-:Y:S01]  /*0260*/  ULEA UR5, UR6, UR5, 0x18 ;  /* 0x0000000506057291 */ /* 0x000fe2000f8ec0ff */
[----:B------:R-:W-:Y:S02]  /*0270*/  SHF.L.U32 R3, R4, R3, RZ ;  /* 0x0000000304037219 */ /* 0x000fe400000006ff */
[----:B------:R-:W-:Y:S02]  /*0280*/  SHF.L.U32 R0, R0, 0x5, RZ ;  /* 0x0000000500007819 */ /* 0x000fe400000006ff */
[----:B------:R-:W-:-:S05]  /*0290*/  LOP3.LUT R2, R3, R2, RZ, 0xfc, !PT ;  /* 0x0000000203027212 */ /* 0x000fca00078efcff */
[----:B------:R0:W-:Y:S04]  /*02a0*/  ATOMS.OR RZ, [UR5], R2 ;  /* 0x00000002ffff798c */ /* 0x0001e8000b000005 */
[----:B------:R0:W-:Y:S01]  /*02b0*/  STS [UR4], R0 ;  /* 0x00000000ff007988 */ /* 0x0001e20008000804 */
[----:B------:R-:W-:Y:S05]  /*02c0*/  BRA `(.L_x_2) ;  /* 0x0000000000107947 */ /* 0x000fea0003800000 */
.L_x_1:
[----:B------:R-:W-:Y:S02]  /*02d0*/  MOV R0, 0xffffffff ;  /* 0xffffffff00007802 */ /* 0x000fe40000000f00 */
[----:B------:R-:W-:-:S03]  /*02e0*/  MOV R2, 0x310 ;  /* 0x0000031000027802 */ /* 0x000fc60000000f00 */
[----:B------:R0:W-:Y:S04]  /*02f0*/  STS [UR4], R0 ;  /* 0x00000000ff007988 */ /* 0x0001e80008000804 */
[----:B0-----:R-:W-:Y:S05]  /*0300*/  CALL.REL.NOINC `($__internal_1_$__cuda_sm10x_tcgen05_guardrail_trap_phase_invalid_during_alloc) ;  /* 0x000000cc00587944 */ /* 0x001fea0003c00000 */
.L_x_2:
[----:B------:R-:W-:Y:S05]  /*0310*/  WARPSYNC.ALL ;  /* 0x0000000000007948 */ /* 0x000fea0003800000 */
[----:B------:R-:W-:Y:S01]  /*0320*/  NOP ;  /* 0x0000000000007918 */ /* 0x000fe20000000000 */
.L_x_0:
[----:B------:R-:W1:Y:S01]  /*0330*/  S2R R90, SR_TID.X ;  /* 0x00000000005a7919 */ /* 0x000e620000002100 */
[----:B------:R-:W2:Y:S01]  /*0340*/  S2UR UR10, SR_CTAID.Y ;  /* 0x00000000000a79c3 */ /* 0x000ea20000002600 */
[----:B------:R-:W2:Y:S01]  /*0350*/  LDCU.64 UR4, c[0x0][0x3b0] ;  /* 0x00007600ff0477ac */ /* 0x000ea20008000a00 */
[----:B------:R-:W3:Y:S01]  /*0360*/  S2R R3, SR_CTAID.X ;  /* 0x0000000000037919 */ /* 0x000ee20000002500 */
[----:B------:R-:W-:Y:S01]  /*0370*/  UMOV UR11, 0x400 ;  /* 0x00000400000b7882 */ /* 0x000fe20000000000 */
[----:B------:R-:W4:Y:S04]  /*0380*/  LDCU.64 UR22, c[0x0][0x358] ;  /* 0x00006b00ff1677ac */ /* 0x000f280008000a00 */
[----:B------:R-:W0:Y:S08]  /*0390*/  S2UR UR6, SR_CgaCtaId ;  /* 0x00000000000679c3 */ /* 0x000e300000008800 */
[----:B------:R-:W4:Y:S08]  /*03a0*/  LDC.64 R4, c[0x0][0x380] ;  /* 0x0000e000ff047b82 */ /* 0x000f300000000a00 */
[----:B------:R-:W4:Y:S01]  /*03b0*/  LDC R69, c[0x0][0x3b8] ;  /* 0x0000ee00ff457b82 */ /* 0x000f220000000800 */
[----:B--2---:R-:W-:Y:S01]  /*03c0*/  UIMAD UR4, UR10, UR4, URZ ;  /* 0x000000040a0472a4 */ /* 0x004fe2000f8e02ff */
[----:B01----:R-:W-:Y:S01]  /*03d0*/  LOP3.LUT R0, R90, 0x7f, RZ, 0xc0, !PT ;  /* 0x0000007f5a007812 */ /* 0x003fe200078ec0ff */
[----:B------:R-:W-:-:S05]  /*03e0*/  ULEA UR11, UR6, UR11, 0x18 ;  /* 0x0000000b060b7291 */ /* 0x000fca000f8ec0ff */
[----:B------:R-:W-:Y:S01]  /*03f0*/  BAR.SYNC.DEFER_BLOCKING 0x0 ;  /* 0x0000000000007b1d */ /* 0x000fe20000010000 */
[----:B---3--:R-:W-:-:S07]  /*0400*/  LEA R2, R3, R0, 0x7 ;  /* 0x0000000003027211 */ /* 0x008fce00078e38ff */
[----:B------:R-:W0:Y:S01]  /*0410*/  LDC.64 R184, c[0x0][0x3c0] ;  /* 0x0000f000ffb87b82 */ /* 0x000e220000000a00 */
[----:B------:R-:W-:Y:S01]  /*0420*/  IMAD R3, R2, UR5, RZ ;  /* 0x0000000502037c24 */ /* 0x000fe2000f8e02ff */
[----:B------:R-:W-:-:S04]  /*0430*/  USHF.R.S32.HI UR5, URZ, 0x1f, UR4 ;  /* 0x0000001fff057899 */ /* 0x000fc80008011404 */
[----:B----4-:R-:W-:Y:S01]  /*0440*/  IADD3 R2, P1, P2, R3, UR4, R4 ;  /* 0x0000000403027c10 */ /* 0x010fe2000fa3e004 */
[----:B------:R-:W1:Y:S01]  /*0450*/  LDCU UR4, c[0x0][0x3c8] ;  /* 0x00007900ff0477ac */ /* 0x000e620008000800 */
[----:B------:R-:W-:Y:S01]  /*0460*/  SHF.R.S32.HI R4, RZ, 0x1f, R3 ;  /* 0x0000001fff047819 */ /* 0x000fe20000011403 */
[C---:B------:R-:W-:Y:S01]  /*0470*/  IMAD R51, R69.reuse, 0x18, RZ ;  /* 0x0000001845337824 */ /* 0x040fe200078e02ff */
[C---:B------:R-:W-:Y:S01]  /*0480*/  SHF.L.U32 R35, R69.reuse, 0x4, RZ ;  /* 0x0000000445237819 */ /* 0x040fe200000006ff */
[----:B------:R-:W2:Y:S01]  /*0490*/  LDC.64 R70, c[0x0][0x388] ;  /* 0x0000e200ff467b82 */ /* 0x000ea20000000a00 */
[----:B------:R-:W-:Y:S02]  /*04a0*/  IADD3.X R3, PT, PT, R4, UR5, R5, P1, P2 ;  /* 0x0000000504037c10 */ /* 0x000fe40008fe4405 */
[C---:B------:R-:W-:Y:S01]  /*04b0*/  SHF.L.U32 R5, R69.reuse, 0x3, RZ ;  /* 0x0000000345057819 */ /* 0x040fe200000006ff */
[----:B------:R-:W3:Y:S01]  /*04c0*/  LDS R68, [UR11] ;  /* 0x0000000bff447984 */ /* 0x000ee20008000800 */
[----:B------:R-:W-:-:S03]  /*04d0*/  SHF.L.U32 R7, R69, 0x1, RZ ;  /* 0x0000000145077819 */ /* 0x000fc600000006ff */
[----:B------:R-:W-:Y:S01]  /*04e0*/  BAR.SYNC.DEFER_BLOCKING 0x0 ;  /* 0x0000000000007b1d */ /* 0x000fe20000010000 */
[-C--:B------:R-:W-:Y:S02]  /*04f0*/  LEA R9, R69, R69.reuse, 0x1 ;  /* 0x0000004545097211 */ /* 0x080fe400078e08ff */
[-C--:B------:R-:W-:Y:S02]  /*0500*/  IADD3 R18, P6, PT, R5, R2.reuse, RZ ;  /* 0x0000000205127210 */ /* 0x080fe40007fde0ff */
[C---:B------:R-:W-:Y:S01]  /*0510*/  SHF.L.U32 R11, R69.reuse, 0x2, RZ ;  /* 0x00000002450b7819 */ /* 0x040fe200000006ff */
[----:B------:R-:W-:Y:S01]  /*0520*/  IMAD R15, R69, 0x6, RZ ;  /* 0x00000006450f7824 */ /* 0x000fe200078e02ff */
[-C--:B------:R-:W-:Y:S01]  /*0530*/  IADD3 R34, P5, PT, R35, R2.reuse, RZ ;  /* 0x0000000223227210 */ /* 0x080fe20007fbe0ff */
[----:B------:R-:W-:Y:S01]  /*0540*/  IMAD R23, R69, 0xa, RZ ;  /* 0x0000000a45177824 */ /* 0x000fe200078e02ff */
[----:B------:R-:W-:Y:S01]  /*0550*/  IADD3 R50, P2, PT, R51, R2, RZ ;  /* 0x0000000233327210 */ /* 0x000fe20007f5e0ff */
[----:B------:R-:W-:Y:S01]  /*0560*/  IMAD R25, R69, 0xb, RZ ;  /* 0x0000000b45197824 */ /* 0x000fe200078e02ff */
[----:B------:R-:W-:-:S02]  /*0570*/  IADD3 R4, P1, PT, R2, R69, RZ ;  /* 0x0000004502047210 */ /* 0x000fc40007f3e0ff */
[-C--:B------:R-:W-:Y:S02]  /*0580*/  IADD3 R6, P4, PT, R7, R2.reuse, RZ ;  /* 0x0000000207067210 */ /* 0x080fe40007f9e0ff */
[-C--:B------:R-:W-:Y:S02]  /*0590*/  IADD3 R8, P3, PT, R9, R2.reuse, RZ ;  /* 0x0000000209087210 */ /* 0x080fe40007f7e0ff */
[----:B------:R-:W-:Y:S02]  /*05a0*/  LEA.HI.X.SX32 R19, R5, R3, 0x1, P6 ;  /* 0x0000000305137211 */ /* 0x000fe400030f0eff */
[CC--:B------:R-:W-:Y:S02]  /*05b0*/  LEA R13, R69.reuse, R69.reuse, 0x2 ;  /* 0x00000045450d7211 */ /* 0x0c0fe400078e10ff */
[CC--:B------:R-:W-:Y:S02]  /*05c0*/  LEA R17, R69.reuse, -R69.reuse, 0x3 ;  /* 0x8000004545117211 */ /* 0x0c0fe400078e18ff */
[C---:B------:R-:W-:Y:S01]  /*05d0*/  LEA R21, R69.reuse, R69, 0x3 ;  /* 0x0000004545157211 */ /* 0x040fe200078e18ff */
[----:B------:R-:W-:Y:S01]  /*05e0*/  IMAD R27, R69, 0xc, RZ ;  /* 0x0000000c451b7824 */ /* 0x000fe200078e02ff */
[-C--:B------:R-:W-:Y:S01]  /*05f0*/  IADD3 R10, P6, PT, R11, R2.reuse, RZ ;  /* 0x000000020b0a7210 */ /* 0x080fe20007fde0ff */
[----:B------:R-:W-:Y:S01]  /*0600*/  IMAD R29, R69, 0xd, RZ ;  /* 0x0000000d451d7824 */ /* 0x000fe200078e02ff */
[-C--:B------:R-:W-:Y:S01]  /*0610*/  LEA.HI.X.SX32 R35, R35, R3.reuse, 0x1, P5 ;  /* 0x0000000323237211 */ /* 0x080fe200028f0eff */
[----:B------:R-:W-:Y:S01]  /*0620*/  IMAD R31, R69, 0xe, RZ ;  /* 0x0000000e451f7824 */ /* 0x000fe200078e02ff */
[-C--:B------:R-:W-:Y:S01]  /*0630*/  LEA.HI.X.SX32 R51, R51, R3.reuse, 0x1, P2 ;  /* 0x0000000333337211 */ /* 0x080fe200010f0eff */
[C---:B------:R-:W-:Y:S01]  /*0640*/  IMAD R39, R69.reuse, 0x12, RZ ;  /* 0x0000001245277824 */ /* 0x040fe200078e02ff */
[CC--:B------:R-:W-:Y:S01]  /*0650*/  LEA.HI.X.SX32 R5, R69.reuse, R3.reuse, 0x1, P1 ;  /* 0x0000000345057211 */ /* 0x0c0fe200008f0eff */
[----:B------:R-:W-:Y:S01]  /*0660*/  IMAD R41, R69, 0x13, RZ ;  /* 0x0000001345297824 */ /* 0x000fe200078e02ff */
[-C--:B------:R-:W-:Y:S01]  /*0670*/  LEA.HI.X.SX32 R7, R7, R3.reuse, 0x1, P4 ;  /* 0x0000000307077211 */ /* 0x080fe200020f0eff */
[----:B------:R-:W-:Y:S01]  /*0680*/  IMAD R43, R69, 0x14, RZ ;  /* 0x00000014452b7824 */ /* 0x000fe200078e02ff */
[-C--:B------:R-:W-:Y:S01]  /*0690*/  LEA.HI.X.SX32 R9, R9, R3.reuse, 0x1, P3 ;  /* 0x0000000309097211 */ /* 0x080fe200018f0eff */
[----:B------:R-:W-:Y:S01]  /*06a0*/  IMAD R45, R69, 0x15, RZ ;  /* 0x00000015452d7824 */ /* 0x000fe200078e02ff */
[-C--:B------:R-:W-:Y:S01]  /*06b0*/  IADD3 R12, P5, PT, R13, R2.reuse, RZ ;  /* 0x000000020d0c7210 */ /* 0x080fe20007fbe0ff */
        /* <DEDUP_REMOVED lines=9> */
[----:B------:R-:W-:Y:S01]  /*0750*/  LEA.HI.X.SX32 R11, R11, R3, 0x1, P6 ;  /* 0x000000030b0b7211 */ /* 0x000fe200030f0eff */
[C---:B------:R-:W-:Y:S01]  /*0760*/  IMAD R59, R69.reuse, 0x1c, RZ ;  /* 0x0000001c453b7824 */ /* 0x040fe200078e02ff */
[CC--:B------:R-:W-:Y:S01]  /*0770*/  LEA R33, R69.reuse, -R69.reuse, 0x4 ;  /* 0x8000004545217211 */ /* 0x0c0fe200078e20ff */
[C---:B------:R-:W-:Y:S01]  /*0780*/  IMAD R61, R69.reuse, 0x1d, RZ ;  /* 0x0000001d453d7824 */ /* 0x040fe200078e02ff */
[C---:B------:R-:W-:Y:S01]  /*0790*/  LEA R37, R69.reuse, R69, 0x4 ;  /* 0x0000004545257211 */ /* 0x040fe200078e20ff */
[----:B------:R-:W-:Y:S01]  /*07a0*/  IMAD R63, R69, 0x1e, RZ ;  /* 0x0000001e453f7824 */ /* 0x000fe200078e02ff */
[----:B------:R-:W-:Y:S01]  /*07b0*/  IADD3 R24, P6, PT, R25, R2, RZ ;  /* 0x0000000219187210 */ /* 0x000fe20007fde0ff */
[----:B------:R4:W5:Y:S01]  /*07c0*/  LDG.E.U8 R64, desc[UR22][R4.64] ;  /* 0x0000001604407981 */ /* 0x000962000c1e1100 */
[----:B------:R-:W-:-:S02]  /*07d0*/  LEA.HI.X.SX32 R13, R13, R3, 0x1, P5 ;  /* 0x000000030d0d7211 */ /* 0x000fc400028f0eff */
[-C--:B------:R-:W-:Y:S01]  /*07e0*/  LEA.HI.X.SX32 R15, R15, R3.reuse, 0x1, P2 ;  /* 0x000000030f0f7211 */ /* 0x080fe200010f0eff */
[----:B------:R0:W5:Y:S01]  /*07f0*/  LDG.E.U8 R67, desc[UR22][R2.64] ;  /* 0x0000001602437981 */ /* 0x000162000c1e1100 */
[-C--:B------:R-:W-:Y:S02]  /*0800*/  LEA.HI.X.SX32 R17, R17, R3.reuse, 0x1, P1 ;  /* 0x0000000311117211 */ /* 0x080fe400008f0eff */
[-C--:B------:R-:W-:Y:S01]  /*0810*/  LEA.HI.X.SX32 R21, R21, R3.reuse, 0x1, P4 ;  /* 0x0000000315157211 */ /* 0x080fe200020f0eff */
[----:B------:R-:W5:Y:S01]  /*0820*/  LDG.E.U8 R11, desc[UR22][R10.64] ;  /* 0x000000160a0b7981 */ /* 0x000f62000c1e1100 */
[----:B------:R-:W-:Y:S02]  /*0830*/  LEA.HI.X.SX32 R23, R23, R3, 0x1, P3 ;  /* 0x0000000317177211 */ /* 0x000fe400018f0eff */
[-C--:B------:R-:W-:Y:S01]  /*0840*/  IADD3 R26, P5, PT, R27, R2.reuse, RZ ;  /* 0x000000021b1a7210 */ /* 0x080fe20007fbe0ff */
[----:B------:R-:W5:Y:S01]  /*0850*/  LDG.E.U8 R66, desc[UR22][R20.64] ;  /* 0x0000001614427981 */ /* 0x000f62000c1e1100 */
[----:B------:R-:W-:-:S02]  /*0860*/  IADD3 R28, P2, PT, R29, R2, RZ ;  /* 0x000000021d1c7210 */ /* 0x000fc40007f5e0ff */
[-C--:B------:R-:W-:Y:S01]  /*0870*/  IADD3 R30, P1, PT, R31, R2.reuse, RZ ;  /* 0x000000021f1e7210 */ /* 0x080fe20007f3e0ff */
[----:B------:R-:W5:Y:S01]  /*0880*/  LDG.E.U8 R13, desc[UR22][R12.64] ;  /* 0x000000160c0d7981 */ /* 0x000f62000c1e1100 */
[-C--:B------:R-:W-:Y:S02]  /*0890*/  IADD3 R32, P4, PT, R33, R2.reuse, RZ ;  /* 0x0000000221207210 */ /* 0x080fe40007f9e0ff */
[-C--:B------:R-:W-:Y:S01]  /*08a0*/  IADD3 R36, P3, PT, R37, R2.reuse, RZ ;  /* 0x0000000225247210 */ /* 0x080fe20007f7e0ff */
[----:B------:R-:W5:Y:S01]  /*08b0*/  LDG.E.U8 R17, desc[UR22][R16.64] ;  /* 0x0000001610117981 */ /* 0x000f62000c1e1100 */
[-C--:B------:R-:W-:Y:S02]  /*08c0*/  LEA.HI.X.SX32 R25, R25, R3.reuse, 0x1, P6 ;  /* 0x0000000319197211 */ /* 0x080fe400030f0eff */
[----:B------:R-:W-:Y:S01]  /*08d0*/  IADD3 R38, P6, PT, R39, R2, RZ ;  /* 0x0000000227267210 */ /* 0x000fe20007fde0ff */
[----:B------:R-:W5:Y:S01]  /*08e0*/  LDG.E.U8 R15, desc[UR22][R14.64] ;  /* 0x000000160e0f7981 */ /* 0x000f62000c1e1100 */
[----:B------:R-:W-:-:S02]  /*08f0*/  LEA.HI.X.SX32 R27, R27, R3, 0x1, P5 ;  /* 0x000000031b1b7211 */ /* 0x000fc400028f0eff */
[-C--:B------:R-:W-:Y:S01]  /*0900*/  LEA.HI.X.SX32 R29, R29, R3.reuse, 0x1, P2 ;  /* 0x000000031d1d7211 */ /* 0x080fe200010f0eff */
[----:B------:R-:W5:Y:S01]  /*0910*/  LDG.E.U8 R19, desc[UR22][R18.64] ;  /* 0x0000001612137981 */ /* 0x000f62000c1e1100 */
        /* <DEDUP_REMOVED lines=12> */
[----:B------:R-:W-:Y:S02]  /*09e0*/  LEA.HI.X.SX32 R39, R39, R3, 0x1, P6 ;  /* 0x0000000327277211 */ /* 0x000fe400030f0eff */
[----:B------:R-:W-:Y:S01]  /*09f0*/  IADD3 R52, P6, PT, R53, R2, RZ ;  /* 0x0000000235347210 */ /* 0x000fe20007fde0ff */
[----:B------:R-:W5:Y:S01]  /*0a00*/  LDG.E.U8 R51, desc[UR22][R50.64] ;  /* 0x0000001632337981 */ /* 0x000f62000c1e1100 */
[----:B------:R-:W-:-:S02]  /*0a10*/  LEA R65, R69, -R69, 0x5 ;  /* 0x8000004545417211 */ /* 0x000fc400078e28ff */
[----:B----4-:R-:W-:Y:S01]  /*0a20*/  SHF.R.U32.HI R4, RZ, 0x5, R90 ;  /* 0x00000005ff047819 */ /* 0x010fe2000001165a */
[----:B------:R-:W5:Y:S01]  /*0a30*/  LDG.E.U8 R69, desc[UR22][R8.64] ;  /* 0x0000001608457981 */ /* 0x000f62000c1e1100 */
[-C--:B------:R-:W-:Y:S02]  /*0a40*/  LEA.HI.X.SX32 R41, R41, R3.reuse, 0x1, P5 ;  /* 0x0000000329297211 */ /* 0x080fe400028f0eff */
[-C--:B------:R-:W-:Y:S01]  /*0a50*/  LEA.HI.X.SX32 R43, R43, R3.reuse, 0x1, P2 ;  /* 0x000000032b2b7211 */ /* 0x080fe200010f0eff */
[----:B------:R-:W5:Y:S01]  /*0a60*/  LDG.E.U8 R28, desc[UR22][R28.64] ;  /* 0x000000161c1c7981 */ /* 0x000f62000c1e1100 */
[-C--:B------:R-:W-:Y:S02]  /*0a70*/  LEA.HI.X.SX32 R45, R45, R3.reuse, 0x1, P1 ;  /* 0x000000032d2d7211 */ /* 0x080fe400008f0eff */
[-C--:B------:R-:W-:Y:S01]  /*0a80*/  LEA.HI.X.SX32 R47, R47, R3.reuse, 0x1, P4 ;  /* 0x000000032f2f7211 */ /* 0x080fe200020f0eff */
[----:B------:R-:W5:Y:S01]  /*0a90*/  LDG.E.U8 R30, desc[UR22][R30.64] ;  /* 0x000000161e1e7981 */ /* 0x000f62000c1e1100 */
[----:B------:R-:W-:-:S02]  /*0aa0*/  LEA.HI.X.SX32 R49, R49, R3, 0x1, P3 ;  /* 0x0000000331317211 */ /* 0x000fc400018f0eff */
[-C--:B------:R-:W-:Y:S01]  /*0ab0*/  IADD3 R54, P5, PT, R55, R2.reuse, RZ ;  /* 0x0000000237367210 */ /* 0x080fe20007fbe0ff */
[----:B------:R-:W5:Y:S01]  /*0ac0*/  LDG.E.U8 R32, desc[UR22][R32.64] ;  /* 0x0000001620207981 */ /* 0x000f62000c1e1100 */
[-C--:B------:R-:W-:Y:S02]  /*0ad0*/  IADD3 R56, P2, PT, R57, R2.reuse, RZ ;  /* 0x0000000239387210 */ /* 0x080fe40007f5e0ff */
[-C--:B------:R-:W-:Y:S01]  /*0ae0*/  IADD3 R58, P1, PT, R59, R2.reuse, RZ ;  /* 0x000000023b3a7210 */ /* 0x080fe20007f3e0ff */
[----:B------:R-:W5:Y:S01]  /*0af0*/  LDG.E.U8 R36, desc[UR22][R36.64] ;  /* 0x0000001624247981 */ /* 0x000f62000c1e1100 */
[-C--:B------:R-:W-:Y:S02]  /*0b00*/  IADD3 R60, P4, PT, R61, R2.reuse, RZ ;  /* 0x000000023d3c7210 */ /* 0x080fe40007f9e0ff */
[----:B------:R-:W-:Y:S01]  /*0b10*/  IADD3 R62, P3, PT, R63, R2, RZ ;  /* 0x000000023f3e7210 */ /* 0x000fe20007f7e0ff */
[----:B------:R-:W5:Y:S01]  /*0b20*/  LDG.E.U8 R39, desc[UR22][R38.64] ;  /* 0x0000001626277981 */ /* 0x000f62000c1e1100 */
[----:B------:R-:W-:-:S02]  /*0b30*/  LEA.HI.X.SX32 R53, R53, R3, 0x1, P6 ;  /* 0x0000000335357211 */ /* 0x000fc400030f0eff */
[----:B0-----:R-:W-:Y:S01]  /*0b40*/  IADD3 R2, P6, PT, R65, R2, RZ ;  /* 0x0000000241027210 */ /* 0x001fe20007fde0ff */
[----:B------:R-:W5:Y:S01]  /*0b50*/  LDG.E.U8 R41, desc[UR22][R40.64] ;  /* 0x0000001628297981 */ /* 0x000f62000c1e1100 */
[----:B------:R-:W-:Y:S02]  /*0b60*/  SGXT.U32 R4, R4, 0x2 ;  /* 0x000000020404781a */ /* 0x000fe40000000000 */
[-C--:B------:R-:W-:Y:S01]  /*0b70*/  LEA.HI.X.SX32 R55, R55, R3.reuse, 0x1, P5 ;  /* 0x0000000337377211 */ /* 0x080fe200028f0eff */
[----:B------:R-:W5:Y:S01]  /*0b80*/  LDG.E.U8 R42, desc[UR22][R42.64] ;  /* 0x000000162a2a7981 */ /* 0x000f62000c1e1100 */
[-C--:B------:R-:W-:Y:S02]  /*0b90*/  LEA.HI.X.SX32 R57, R57, R3.reuse, 0x1, P2 ;  /* 0x0000000339397211 */ /* 0x080fe400010f0eff */
[-C--:B------:R-:W-:Y:S01]  /*0ba0*/  LEA.HI.X.SX32 R59, R59, R3.reuse, 0x1, P1 ;  /* 0x000000033b3b7211 */ /* 0x080fe200008f0eff */
[----:B------:R-:W5:Y:S01]  /*0bb0*/  LDG.E.U8 R44, desc[UR22][R44.64] ;  /* 0x000000162c2c7981 */ /* 0x000f62000c1e1100 */
[----:B------:R-:W-:-:S02]  /*0bc0*/  LEA.HI.X.SX32 R61, R61, R3, 0x1, P4 ;  /* 0x000000033d3d7211 */ /* 0x000fc400020f0eff */
[-C--:B------:R-:W-:Y:S01]  /*0bd0*/  LEA.HI.X.SX32 R63, R63, R3.reuse, 0x1, P3 ;  /* 0x000000033f3f7211 */ /* 0x080fe200018f0eff */
[----:B------:R-:W5:Y:S01]  /*0be0*/  LDG.E.U8 R46, desc[UR22][R46.64] ;  /* 0x000000162e2e7981 */ /* 0x000f62000c1e1100 */
[----:B------:R-:W-:-:S03]  /*0bf0*/  LEA.HI.X.SX32 R3, R65, R3, 0x1, P6 ;  /* 0x0000000341037211 */ /* 0x000fc600030f0eff */
[----:B------:R0:W5:Y:S04]  /*0c00*/  LDG.E.U8 R65, desc[UR22][R6.64] ;  /* 0x0000001606417981 */ /* 0x000168000c1e1100 */
[----:B------:R4:W5:Y:S01]  /*0c10*/  LDG.E.U8 R21, desc[UR22][R2.64] ;  /* 0x0000001602157981 */ /* 0x000962000c1e1100 */
[----:B------:R-:W-:Y:S02]  /*0c20*/  SHF.R.U32.HI R5, RZ, 0x5, R90 ;  /* 0x00000005ff057819 */ /* 0x000fe4000001165a */
[----:B---3--:R-:W-:Y:S01]  /*0c30*/  R2UR UR7, R68 ;  /* 0x00000000440772ca */ /* 0x008fe200000e0000 */
[----:B------:R3:W5:Y:S01]  /*0c40*/  LDG.E.U8 R48, desc[UR22][R48.64] ;  /* 0x0000001630307981 */ /* 0x000762000c1e1100 */
[----:B0-----:R-:W-:-:S03]  /*0c50*/  IMAD R6, R4, R185, RZ ;  /* 0x000000b904067224 */ /* 0x001fc600078e02ff */
[----:B------:R3:W5:Y:S02]  /*0c60*/  LDG.E.U8 R52, desc[UR22][R52.64] ;  /* 0x0000001634347981 */ /* 0x000764000c1e1100 */
[C---:B------:R-:W-:Y:S02]  /*0c70*/  LEA R8, R185.reuse, R6, 0x2 ;  /* 0x00000006b9087211 */ /* 0x040fe400078e10ff */
[----:B------:R3:W5:Y:S01]  /*0c80*/  LDG.E.U8 R55, desc[UR22][R54.64] ;  /* 0x0000001636377981 */ /* 0x000762000c1e1100 */
[----:B------:R-:W-:Y:S02]  /*0c90*/  LOP3.LUT R4, R90, 0x1f, RZ, 0xc0, !PT ;  /* 0x0000001f5a047812 */ /* 0x000fe400078ec0ff */
[C---:B----4-:R-:W-:Y:S01]  /*0ca0*/  LEA R2, R185.reuse, R8, 0x2 ;  /* 0x00000008b9027211 */ /* 0x050fe200078e10ff */
[----:B------:R-:W-:Y:S01]  /*0cb0*/  IMAD R3, R184, UR10, RZ ;  /* 0x0000000ab8037c24 */ /* 0x000fe2000f8e02ff */
[----:B------:R3:W5:Y:S02]  /*0cc0*/  LDG.E.U8 R57, desc[UR22][R56.64] ;  /* 0x0000001638397981 */ /* 0x000764000c1e1100 */
[----:B------:R-:W-:Y:S01]  /*0cd0*/  LEA R10, R185, R2, 0x2 ;  /* 0x00000002b90a7211 */ /* 0x000fe200078e10ff */
[----:B-1----:R-:W-:Y:S01]  /*0ce0*/  IMAD R4, R4, UR4, RZ ;  /* 0x0000000404047c24 */ /* 0x002fe2000f8e02ff */
[----:B------:R-:W-:Y:S01]  /*0cf0*/  R2UR UR18, R5 ;  /* 0x00000000051272ca */ /* 0x000fe200000e0000 */
[----:B------:R3:W5:Y:S01]  /*0d00*/  LDG.E.U8 R58, desc[UR22][R58.64] ;  /* 0x000000163a3a7981 */ /* 0x000762000c1e1100 */
[----:B------:R-:W-:-:S02]  /*0d10*/  LEA R12, R185, R10, 0x2 ;  /* 0x0000000ab90c7211 */ /* 0x000fc400078e10ff */
[--C-:B--2---:R-:W-:Y:S01]  /*0d20*/  IADD3 R199, P1, P2, R4, R70, R3.reuse ;  /* 0x0000004604c77210 */ /* 0x104fe20007a3e003 */
[----:B------:R3:W5:Y:S01]  /*0d30*/  LDG.E.U8 R60, desc[UR22][R60.64] ;  /* 0x000000163c3c7981 */ /* 0x000762000c1e1100 */
[----:B------:R-:W-:Y:S02]  /*0d40*/  SHF.R.S32.HI R5, RZ, 0x1f, R4 ;  /* 0x0000001fff057819 */ /* 0x000fe40000011404 */
[C---:B------:R-:W-:Y:S01]  /*0d50*/  LEA R4, R185.reuse, R12, 0x2 ;  /* 0x0000000cb9047211 */ /* 0x040fe200078e10ff */
[----:B------:R3:W5:Y:S01]  /*0d60*/  LDG.E.U8 R62, desc[UR22][R62.64] ;  /* 0x000000163e3e7981 */ /* 0x000762000c1e1100 */
[----:B------:R-:W-:Y:S02]  /*0d70*/  SHF.R.S32.HI R16, RZ, 0x1f, R3 ;  /* 0x0000001fff107819 */ /* 0x000fe40000011403 */
[----:B------:R-:W-:Y:S02]  /*0d80*/  LEA R14, R185, R4, 0x2 ;  /* 0x00000004b90e7211 */ /* 0x000fe400078e10ff */
[----:B------:R-:W-:-:S02]  /*0d90*/  IADD3.X R27, PT, PT, R5, R71, R16, P1, P2 ;  /* 0x00000047051b7210 */ /* 0x000fc40000fe4410 */
[C---:B------:R-:W-:Y:S02]  /*0da0*/  LEA R16, R185.reuse, R14, 0x3 ;  /* 0x0000000eb9107211 */ /* 0x040fe400078e18ff */
[C---:B------:R-:W-:Y:S02]  /*0db0*/  IADD3 R88, P1, PT, R6.reuse, R199, RZ ;  /* 0x000000c706587210 */ /* 0x040fe40007f3e0ff */
[C---:B------:R-:W-:Y:S02]  /*0dc0*/  LEA R18, R185.reuse, R16, 0x2 ;  /* 0x00000010b9127211 */ /* 0x040fe400078e10ff */
[----:B------:R-:W-:Y:S02]  /*0dd0*/  LEA.HI.X.SX32 R89, R6, R27, 0x1, P1 ;  /* 0x0000001b06597211 */ /* 0x000fe400008f0eff */
[----:B------:R-:W-:Y:S01]  /*0de0*/  LEA R6, R185, R18, 0x2 ;  /* 0x00000012b9067211 */ /* 0x000fe200078e10ff */
[----:B------:R-:W-:Y:S01]  /*0df0*/  UIADD3 UR5, UPT, UPT, UR18, 0x3c, URZ ;  /* 0x0000003c12057890 */ /* 0x000fe2000fffe0ff */
[----:B------:R-:W-:-:S02]  /*0e00*/  IADD3 R78, P1, PT, R8, R199, RZ ;  /* 0x000000c7084e7210 */ /* 0x000fc40007f3e0ff */
[C---:B------:R-:W-:Y:S02]  /*0e10*/  LEA R20, R185.reuse, R6, 0x2 ;  /* 0x00000006b9147211 */ /* 0x040fe400078e10ff */
[----:B------:R-:W-:Y:S01]  /*0e20*/  LEA.HI.X.SX32 R79, R8, R27, 0x1, P1 ;  /* 0x0000001b084f7211 */ /* 0x000fe200008f0eff */
[C---:B------:R-:W-:Y:S01]  /*0e30*/  IMAD R5, R185.reuse, UR5, RZ ;  /* 0x00000005b9057c24 */ /* 0x040fe2000f8e02ff */
[C---:B------:R-:W-:Y:S01]  /*0e40*/  LEA R8, R185.reuse, R20, 0x2 ;  /* 0x00000014b9087211 */ /* 0x040fe200078e10ff */
[----:B------:R-:W-:Y:S01]  /*0e50*/  UIADD3 UR4, UPT, UPT, UR18, 0x1c, URZ ;  /* 0x0000001c12047890 */ /* 0x000fe2000fffe0ff */
[-C--:B------:R-:W-:Y:S02]  /*0e60*/  IADD3 R86, P1, PT, R2, R199.reuse, RZ ;  /* 0x000000c702567210 */ /* 0x080fe40007f3e0ff */
[----:B------:R-:W-:Y:S02]  /*0e70*/  LEA R22, R185, R8, 0x2 ;  /* 0x00000008b9167211 */ /* 0x000fe400078e10ff */
[----:B------:R-:W-:-:S02]  /*0e80*/  IADD3 R228, P3, PT, R5, R199, RZ ;  /* 0x000000c705e47210 */ /* 0x000fc40007f7e0ff */
[-C--:B------:R-:W-:Y:S01]  /*0e90*/  LEA.HI.X.SX32 R87, R2, R27.reuse, 0x1, P1 ;  /* 0x0000001b02577211 */ /* 0x080fe200008f0eff */
[C---:B------:R-:W-:Y:S01]  /*0ea0*/  IMAD R3, R185.reuse, UR4, RZ ;  /* 0x00000004b9037c24 */ /* 0x040fe2000f8e02ff */
[----:B------:R-:W-:Y:S02]  /*0eb0*/  LEA R2, R185, R22, 0x2 ;  /* 0x00000016b9027211 */ /* 0x000fe400078e10ff */
[----:B------:R-:W-:Y:S02]  /*0ec0*/  LEA.HI.X.SX32 R229, R5, R27, 0x1, P3 ;  /* 0x0000001b05e57211 */ /* 0x000fe400018f0eff */
[-C--:B------:R-:W-:Y:S02]  /*0ed0*/  IADD3 R74, P3, PT, R4, R199.reuse, RZ ;  /* 0x000000c7044a7210 */ /* 0x080fe40007f7e0ff */
[----:B------:R-:W-:Y:S02]  /*0ee0*/  LEA R24, R185, R2, 0x3 ;  /* 0x00000002b9187211 */ /* 0x000fe400078e18ff */
[----:B------:R-:W-:-:S02]  /*0ef0*/  IADD3 R72, P2, PT, R3, R199, RZ ;  /* 0x000000c703487210 */ /* 0x000fc40007f5e0ff */
[----:B------:R-:W-:Y:S02]  /*0f00*/  IADD3 R76, P1, PT, R10, R199, RZ ;  /* 0x000000c70a4c7210 */ /* 0x000fe40007f3e0ff */
[-C--:B------:R-:W-:Y:S02]  /*0f10*/  LEA.HI.X.SX32 R75, R4, R27.reuse, 0x1, P3 ;  /* 0x0000001b044b7211 */ /* 0x080fe400018f0eff */
[----:B------:R-:W-:Y:S02]  /*0f20*/  LEA R4, R185, R24, 0x2 ;  /* 0x00000018b9047211 */ /* 0x000fe400078e10ff */
[----:B------:R-:W-:Y:S02]  /*0f30*/  LEA.HI.X.SX32 R73, R3, R27, 0x1, P2 ;  /* 0x0000001b03497211 */ /* 0x000fe400010f0eff */
[----:B------:R-:W-:Y:S02]  /*0f40*/  IADD3 R84, P2, PT, R12, R199, RZ ;  /* 0x000000c70c547210 */ /* 0x000fe40007f5e0ff */
[----:B------:R-:W-:-:S02]  /*0f50*/  LEA.HI.X.SX32 R77, R10, R27, 0x1, P1 ;  /* 0x0000001b0a4d7211 */ /* 0x000fc400008f0eff */
[C---:B------:R-:W-:Y:S02]  /*0f60*/  LEA R10, R185.reuse, R4, 0x2 ;  /* 0x00000004b90a7211 */ /* 0x040fe400078e10ff */
[----:B------:R-:W-:Y:S02]  /*0f70*/  IADD3 R82, P1, PT, R14, R199, RZ ;  /* 0x000000c70e527210 */ /* 0x000fe40007f3e0ff */
[----:B------:R-:W-:Y:S02]  /*0f80*/  LEA.HI.X.SX32 R85, R12, R27, 0x1, P2 ;  /* 0x0000001b0c557211 */ /* 0x000fe400010f0eff */
[----:B------:R-:W-:Y:S02]  /*0f90*/  LEA R12, R185, R10, 0x2 ;  /* 0x0000000ab90c7211 */ /* 0x000fe400078e10ff */
[-C--:B------:R-:W-:Y:S02]  /*0fa0*/  IADD3 R80, P2, PT, R16, R199.reuse, RZ ;  /* 0x000000c710507210 */ /* 0x080fe40007f5e0ff */
[----:B------:R-:W-:-:S02]  /*0fb0*/  IADD3 R248, P3, PT, R18, R199, RZ ;  /* 0x000000c712f87210 */ /* 0x000fc40007f7e0ff */
[----:B------:R-:W-:Y:S02]  /*0fc0*/  LEA.HI.X.SX32 R83, R14, R27, 0x1, P1 ;  /* 0x0000001b0e537211 */ /* 0x000fe400008f0eff */
[----:B------:R-:W-:Y:S02]  /*0fd0*/  IADD3 R244, P1, PT, R6, R199, RZ ;  /* 0x000000c706f47210 */ /* 0x000fe40007f3e0ff */
[----:B------:R-:W-:Y:S02]  /*0fe0*/  LEA R14, R185, R12, 0x2 ;  /* 0x0000000cb90e7211 */ /* 0x000fe400078e10ff */
[-C--:B------:R-:W-:Y:S02]  /*0ff0*/  LEA.HI.X.SX32 R81, R16, R27.reuse, 0x1, P2 ;  /* 0x0000001b10517211 */ /* 0x080fe400010f0eff */
[----:B------:R-:W-:Y:S02]  /*1000*/  LEA.HI.X.SX32 R249, R18, R27, 0x1, P3 ;  /* 0x0000001b12f97211 */ /* 0x000fe400018f0eff */
[----:B------:R-:W-:-:S02]  /*1010*/  IADD3 R236, P2, PT, R20, R199, RZ ;  /* 0x000000c714ec7210 */ /* 0x000fc40007f5e0ff */
[----:B------:R-:W-:Y:S02]  /*1020*/  IADD3 R234, P3, PT, R8, R199, RZ ;  /* 0x000000c708ea7210 */ /* 0x000fe40007f7e0ff */
[-C--:B------:R-:W-:Y:S02]  /*1030*/  LEA.HI.X.SX32 R245, R6, R27.reuse, 0x1, P1 ;  /* 0x0000001b06f57211 */ /* 0x080fe400008f0eff */
[----:B------:R-:W-:Y:S02]  /*1040*/  LEA R6, R185, R14, 0x2 ;  /* 0x0000000eb9067211 */ /* 0x000fe400078e10ff */
[-C--:B------:R-:W-:Y:S02]  /*1050*/  LEA.HI.X.SX32 R237, R20, R27.reuse, 0x1, P2 ;  /* 0x0000001b14ed7211 */ /* 0x080fe400010f0eff */
[----:B------:R-:W-:Y:S02]  /*1060*/  LEA.HI.X.SX32 R235, R8, R27, 0x1, P3 ;  /* 0x0000001b08eb7211 */ /* 0x000fe400018f0eff */
[----:B------:R-:W-:-:S02]  /*1070*/  IADD3 R230, P2, PT, R2, R199, RZ ;  /* 0x000000c702e67210 */ /* 0x000fc40007f5e0ff */
[C---:B------:R-:W-:Y:S02]  /*1080*/  LEA R8, R185.reuse, R6, 0x2 ;  /* 0x00000006b9087211 */ /* 0x040fe400078e10ff */
[----:B------:R-:W-:Y:S02]  /*1090*/  IADD3 R232, P1, PT, R22, R199, RZ ;  /* 0x000000c716e87210 */ /* 0x000fe40007f3e0ff */
[-C--:B------:R-:W-:Y:S02]  /*10a0*/  LEA.HI.X.SX32 R231, R2, R27.reuse, 0x1, P2 ;  /* 0x0000001b02e77211 */ /* 0x080fe400010f0eff */
[----:B------:R-:W-:Y:S02]  /*10b0*/  LEA R2, R185, R8, 0x3 ;  /* 0x00000008b9027211 */ /* 0x000fe400078e18ff */
[----:B------:R-:W-:Y:S01]  /*10c0*/  LEA.HI.X.SX32 R233, R22, R27, 0x1, P1 ;  /* 0x0000001b16e97211 */ /* 0x000fe200008f0eff */
[----:B------:R3:W-:Y:S01]  /*10d0*/  STL.64 [R1+0x40], R88 ;  /* 0x0000405801007387 */ /* 0x0007e20000100a00 */
[----:B------:R-:W-:-:S02]  /*10e0*/  IADD3 R224, P1, PT, R4, R199, RZ ;  /* 0x000000c704e07210 */ /* 0x000fc40007f3e0ff */
[C---:B------:R-:W-:Y:S01]  /*10f0*/  LEA R16, R185.reuse, R2, 0x2 ;  /* 0x00000002b9107211 */ /* 0x040fe200078e10ff */
[----:B------:R3:W-:Y:S01]  /*1100*/  STL.64 [R1+0x38], R78 ;  /* 0x0000384e01007387 */ /* 0x0007e20000100a00 */
[-C--:B------:R-:W-:Y:S02]  /*1110*/  IADD3 R226, P3, PT, R24, R199.reuse, RZ ;  /* 0x000000c718e27210 */ /* 0x080fe40007f7e0ff */
[----:B------:R-:W-:Y:S01]  /*1120*/  IADD3 R222, P2, PT, R10, R199, RZ ;  /* 0x000000c70ade7210 */ /* 0x000fe20007f5e0ff */
[----:B------:R3:W-:Y:S01]  /*1130*/  STL.64 [R1+0x8], R72 ;  /* 0x0000084801007387 */ /* 0x0007e20000100a00 */
[-C--:B------:R-:W-:Y:S02]  /*1140*/  LEA.HI.X.SX32 R225, R4, R27.reuse, 0x1, P1 ;  /* 0x0000001b04e17211 */ /* 0x080fe400008f0eff */
[----:B------:R-:W-:Y:S01]  /*1150*/  LEA R4, R185, R16, 0x2 ;  /* 0x00000010b9047211 */ /* 0x000fe200078e10ff */
[----:B------:R3:W-:Y:S01]  /*1160*/  STL.64 [R1+0x30], R86 ;  /* 0x0000305601007387 */ /* 0x0007e20000100a00 */
[----:B------:R-:W-:-:S03]  /*1170*/  LEA.HI.X.SX32 R227, R24, R27, 0x1, P3 ;  /* 0x0000001b18e37211 */ /* 0x000fc600018f0eff */
[----:B------:R3:W-:Y:S01]  /*1180*/  STL.64 [R1+0x28], R76 ;  /* 0x0000284c01007387 */ /* 0x0007e20000100a00 */
[----:B------:R-:W-:Y:S02]  /*1190*/  IADD3 R220, P3, PT, R12, R199, RZ ;  /* 0x000000c70cdc7210 */ /* 0x000fe40007f7e0ff */
[----:B------:R-:W-:Y:S01]  /*11a0*/  LEA.HI.X.SX32 R223, R10, R27, 0x1, P2 ;  /* 0x0000001b0adf7211 */ /* 0x000fe200010f0eff */
[----:B------:R3:W-:Y:S01]  /*11b0*/  STL.64 [R1+0x20], R84 ;  /* 0x0000205401007387 */ /* 0x0007e20000100a00 */
[----:B------:R-:W-:Y:S01]  /*11c0*/  IADD3 R216, P2, PT, R6, R199, RZ ;  /* 0x000000c706d87210 */ /* 0x000fe20007f5e0ff */
[----:B------:R-:W-:Y:S02]  /*11d0*/  UIADD3 UR8, UPT, UPT, UR18, 0x5c, URZ ;  /* 0x0000005c12087890 */ /* 0x000fe4000fffe0ff */
[----:B------:R3:W-:Y:S01]  /*11e0*/  STL.64 [R1+0x18], R74 ;  /* 0x0000184a01007387 */ /* 0x0007e20000100a00 */
[----:B------:R-:W-:-:S03]  /*11f0*/  LEA R10, R185, R4, 0x2 ;  /* 0x00000004b90a7211 */ /* 0x000fc600078e10ff */
[----:B------:R3:W-:Y:S01]  /*1200*/  STL.64 [R1+0x10], R82 ;  /* 0x0000105201007387 */ /* 0x0007e20000100a00 */
[----:B------:R-:W-:-:S03]  /*1210*/  LEA.HI.X.SX32 R221, R12, R27, 0x1, P3 ;  /* 0x0000001b0cdd7211 */ /* 0x000fc600018f0eff */
[----:B------:R3:W-:Y:S01]  /*1220*/  STL.64 [R1], R80 ;  /* 0x0000005001007387 */ /* 0x0007e20000100a00 */
[-C--:B------:R-:W-:Y:S02]  /*1230*/  IADD3 R218, P1, PT, R14, R199.reuse, RZ ;  /* 0x000000c70eda7210 */ /* 0x080fe40007f3e0ff */
[----:B------:R-:W-:Y:S02]  /*1240*/  IADD3 R214, P3, PT, R8, R199, RZ ;  /* 0x000000c708d67210 */ /* 0x000fe40007f7e0ff */
[-C--:B------:R-:W-:Y:S01]  /*1250*/  LEA.HI.X.SX32 R217, R6, R27.reuse, 0x1, P2 ;  /* 0x0000001b06d97211 */ /* 0x080fe200010f0eff */
[----:B------:R-:W-:Y:S01]  /*1260*/  UIADD3 UR9, UPT, UPT, UR18, 0x7c, URZ ;  /* 0x0000007c12097890 */ /* 0x000fe2000fffe0ff */
[C---:B------:R-:W-:Y:S01]  /*1270*/  LEA R6, R185.reuse, R10, 0x2 ;  /* 0x0000000ab9067211 */ /* 0x040fe200078e10ff */
[----:B------:R-:W-:Y:S01]  /*1280*/  IMAD R7, R185, UR8, RZ ;  /* 0x00000008b9077c24 */ /* 0x000fe2000f8e02ff */
[-C--:B------:R-:W-:Y:S02]  /*1290*/  LEA.HI.X.SX32 R219, R14, R27.reuse, 0x1, P1 ;  /* 0x0000001b0edb7211 */ /* 0x080fe400008f0eff */
[----:B------:R-:W-:-:S02]  /*12a0*/  LEA.HI.X.SX32 R215, R8, R27, 0x1, P3 ;  /* 0x0000001b08d77211 */ /* 0x000fc400018f0eff */
[-C--:B------:R-:W-:Y:S02]  /*12b0*/  IADD3 R210, P1, PT, R2, R199.reuse, RZ ;  /* 0x000000c702d27210 */ /* 0x080fe40007f3e0ff */
[C---:B------:R-:W-:Y:S01]  /*12c0*/  LEA R8, R185.reuse, R6, 0x2 ;  /* 0x00000006b9087211 */ /* 0x040fe200078e10ff */
[----:B------:R-:W-:Y:S01]  /*12d0*/  IMAD R9, R185, UR9, RZ ;  /* 0x00000009b9097c24 */ /* 0x000fe2000f8e02ff */
[-C--:B------:R-:W-:Y:S02]  /*12e0*/  IADD3 R212, P4, PT, R7, R199.reuse, RZ ;  /* 0x000000c707d47210 */ /* 0x080fe40007f9e0ff */
[-C--:B------:R-:W-:Y:S02]  /*12f0*/  IADD3 R208, P2, PT, R16, R199.reuse, RZ ;  /* 0x000000c710d07210 */ /* 0x080fe40007f5e0ff */
[----:B------:R-:W-:Y:S02]  /*1300*/  IADD3 R206, P3, PT, R4, R199, RZ ;  /* 0x000000c704ce7210 */ /* 0x000fe40007f7e0ff */
[----:B------:R-:W-:-:S02]  /*1310*/  LEA.HI.X.SX32 R211, R2, R27, 0x1, P1 ;  /* 0x0000001b02d37211 */ /* 0x000fc400008f0eff */
[----:B------:R-:W-:Y:S02]  /*1320*/  LEA R2, R185, R8, 0x2 ;  /* 0x00000008b9027211 */ /* 0x000fe400078e10ff */
[-C--:B------:R-:W-:Y:S02]  /*1330*/  LEA.HI.X.SX32 R213, R7, R27.reuse, 0x1, P4 ;  /* 0x0000001b07d57211 */ /* 0x080fe400020f0eff */
[-C--:B------:R-:W-:Y:S02]  /*1340*/  LEA.HI.X.SX32 R209, R16, R27.reuse, 0x1, P2 ;  /* 0x0000001b10d17211 */ /* 0x080fe400010f0eff */
[----:B------:R-:W-:Y:S02]  /*1350*/  LEA.HI.X.SX32 R207, R4, R27, 0x1, P3 ;  /* 0x0000001b04cf7211 */ /* 0x000fe400018f0eff */
[-C--:B------:R-:W-:Y:S02]  /*1360*/  IADD3 R196, P5, PT, R9, R199.reuse, RZ ;  /* 0x000000c709c47210 */ /* 0x080fe40007fbe0ff */
[----:B------:R-:W-:-:S02]  /*1370*/  IADD3 R204, P1, PT, R10, R199, RZ ;  /* 0x000000c70acc7210 */ /* 0x000fc40007f3e0ff */
[-C--:B------:R-:W-:Y:S02]  /*1380*/  IADD3 R202, P2, PT, R6, R199.reuse, RZ ;  /* 0x000000c706ca7210 */ /* 0x080fe40007f5e0ff */
[-C--:B------:R-:W-:Y:S02]  /*1390*/  IADD3 R200, P3, PT, R8, R199.reuse, RZ ;  /* 0x000000c708c87210 */ /* 0x080fe40007f7e0ff */
[----:B------:R-:W-:Y:S02]  /*13a0*/  IADD3 R198, P4, PT, R2, R199, RZ ;  /* 0x000000c702c67210 */ /* 0x000fe40007f9e0ff */
[-C--:B------:R-:W-:Y:S02]  /*13b0*/  LEA.HI.X.SX32 R197, R9, R27.reuse, 0x1, P5 ;  /* 0x0000001b09c57211 */ /* 0x080fe400028f0eff */
[-C--:B------:R-:W-:Y:S02]  /*13c0*/  LEA.HI.X.SX32 R205, R10, R27.reuse, 0x1, P1 ;  /* 0x0000001b0acd7211 */ /* 0x080fe400008f0eff */
[----:B------:R-:W-:-:S02]  /*13d0*/  LEA.HI.X.SX32 R203, R6, R27, 0x1, P2 ;  /* 0x0000001b06cb7211 */ /* 0x000fc400010f0eff */
[-C--:B------:R-:W-:Y:S02]  /*13e0*/  LEA.HI.X.SX32 R201, R8, R27.reuse, 0x1, P3 ;  /* 0x0000001b08c97211 */ /* 0x080fe400018f0eff */
[----:B------:R-:W-:Y:S02]  /*13f0*/  LEA.HI.X.SX32 R199, R2, R27, 0x1, P4 ;  /* 0x0000001b02c77211 */ /* 0x000fe400020f0eff */
[----:B------:R-:W-:Y:S01]  /*1400*/  LOP3.LUT R143, R0, 0x10, RZ, 0x3c, !PT ;  /* 0x00000010008f7812 */ /* 0x000fe200078e3cff */
[----:B---3--:R-:W-:Y:S06]  /*1410*/  @P0 BRA `(.L_x_5) ;  /* 0x0000000000180947 */ /* 0x008fec0003800000 */
[----:B------:R-:W-:Y:S01]  /*1420*/  ELECT P1, URZ, PT ;  /* 0x0000000000ff782f */ /* 0x000fe20003820000 */
[----:B------:R-:W-:Y:S01]  /*1430*/  HFMA2 R2, -RZ, RZ, 0, 5.9604644775390625e-08 ;  /* 0x00000001ff027431 */ /* 0x000fe200000001ff */
[----:B------:R-:W-:Y:S01]  /*1440*/  UMOV UR4, 0x40 ;  /* 0x0000004000047882 */ /* 0x000fe20000000000 */
[----:B------:R-:W-:Y:S01]  /*1450*/  UVIRTCOUNT.DEALLOC.SMPOOL 0x80 ;  /* 0x000000800000784c */ /* 0x000fe20000000000 */
[----:B------:R-:W-:-:S09]  /*1460*/  ULEA UR4, UR6, UR4, 0x18 ;  /* 0x0000000406047291 */ /* 0x000fd2000f8ec0ff */
[----:B------:R0:W-:Y:S03]  /*1470*/  @P1 STS.U8 [UR4], R2 ;  /* 0x00000002ff001988 */ /* 0x0001e60008000004 */
.L_x_5:
[C---:B------:R-:W-:Y:S01]  /*1480*/  LOP3.LUT R136, R0.reuse, 0x20, RZ, 0x3c, !PT ;  /* 0x0000002000887812 */ /* 0x040fe200078e3cff */
[----:B-----5:R-:W-:Y:S01]  /*1490*/  STS.U8 [R0+UR11+0x4400], R19 ;  /* 0x0044001300007988 */ /* 0x020fe2000800000b */
[C---:B------:R-:W-:Y:S01]  /*14a0*/  LOP3.LUT R132, R0.reuse, 0x30, RZ, 0x3c, !PT ;  /* 0x0000003000847812 */ /* 0x040fe200078e3cff */
[----:B------:R-:W-:Y:S01]  /*14b0*/  USHF.L.U32 UR4, UR18, 0x15, URZ ;  /* 0x0000001512047899 */ /* 0x000fe200080006ff */
[C---:B------:R-:W-:Y:S01]  /*14c0*/  LOP3.LUT R37, R0.reuse, 0x40, RZ, 0x3c, !PT ;  /* 0x0000004000257812 */ /* 0x040fe200078e3cff */
[----:B------:R1:W-:Y:S01]  /*14d0*/  STS.U8 [R0+UR11+0x4800], R35 ;  /* 0x0048002300007988 */ /* 0x0003e2000800000b */
[----:B------:R-:W-:Y:S01]  /*14e0*/  LOP3.LUT R34, R0, 0x50, RZ, 0x3c, !PT ;  /* 0x0000005000227812 */ /* 0x000fe200078e3cff */
[----:B------:R-:W-:Y:S01]  /*14f0*/  ULOP3.LUT UR4, UR4, 0x600000, URZ, 0xc0, !UPT ;  /* 0x0060000004047892 */ /* 0x000fe2000f8ec0ff */
[----:B------:R-:W-:Y:S01]  /*1500*/  LOP3.LUT P1, RZ, R90, 0x7f, RZ, 0xc0, !PT ;  /* 0x0000007f5aff7812 */ /* 0x000fe2000782c0ff */
[----:B------:R-:W-:Y:S01]  /*1510*/  STS.U8 [R0+UR11+0x4c00], R51 ;  /* 0x004c003300007988 */ /* 0x000fe2000800000b */
[----:B------:R-:W-:Y:S01]  /*1520*/  UMOV UR5, 0x1 ;  /* 0x0000000100057882 */ /* 0x000fe20000000000 */
[----:B------:R-:W-:Y:S01]  /*1530*/  UIADD3 UR12, UPT, UPT, UR7, UR4, URZ ;  /* 0x00000004070c7290 */ /* 0x000fe2000fffe0ff */
[----:B------:R-:W-:Y:S01]  /*1540*/  PRMT R3, RZ, 0x7610, R3 ;  /* 0x00007610ff037816 */ /* 0x000fe20000000003 */
[----:B------:R-:W-:Y:S01]  /*1550*/  STS.U8 [R0+UR11+0x4000], R67 ;  /* 0x0040004300007988 */ /* 0x000fe2000800000b */
[----:B------:R-:W-:Y:S01]  /*1560*/  UIADD3 UR13, UPT, UPT, UR11, 0x8000, URZ ;  /* 0x000080000b0d7890 */ /* 0x000fe2000fffe0ff */
[----:B-1----:R-:W-:Y:S01]  /*1570*/  LOP3.LUT R35, R0, 0x60, RZ, 0x3c, !PT ;  /* 0x0000006000237812 */ /* 0x002fe200078e3cff */
[----:B------:R-:W1:Y:S01]  /*1580*/  LDCU UR16, c[0x0][0x3f0] ;  /* 0x00007e00ff1077ac */ /* 0x000e620008000800 */
[----:B------:R-:W-:Y:S01]  /*1590*/  STS.U8 [R143+UR11+0x4080], R64 ;  /* 0x004080408f007988 */ /* 0x000fe2000800000b */
[----:B------:R-:W-:-:S03]  /*15a0*/  PRMT R5, RZ, 0x7610, R5 ;  /* 0x00007610ff057816 */ /* 0x000fc60000000005 */
[----:B------:R-:W-:Y:S01]  /*15b0*/  STS.U8 [R143+UR11+0x4480], R66 ;  /* 0x004480428f007988 */ /* 0x000fe2000800000b */
[----:B------:R-:W-:Y:S01]  /*15c0*/  VOTEU.ALL UP0, P1 ;  /* 0x0000000000ff7886 */ /* 0x000fe20000800000 */
[----:B------:R-:W-:Y:S02]  /*15d0*/  VOTEU.ALL UP1, P1 ;  /* 0x0000000000ff7886 */ /* 0x000fe40000820000 */
[----:B------:R-:W-:Y:S02]  /*15e0*/  STS.U8 [R143+UR11+0x4880], R36 ;  /* 0x004880248f007988 */ /* 0x000fe4000800000b */
[----:B------:R-:W-:-:S04]  /*15f0*/  @!UP0 UIADD3 UR8, UPT, UPT, -UR5, 0x100000, URZ ;  /* 0x0010000005088890 */ /* 0x000fc8000fffe1ff */
[----:B------:R-:W-:Y:S02]  /*1600*/  @!UP0 USHF.L.U32 UR9, UR8, 0xb, URZ ;  /* 0x0000000b08098899 */ /* 0x000fe400080006ff */
[----:B------:R-:W-:Y:S01]  /*1610*/  @!UP0 USHF.L.U32 UR8, UR8, 0x1, URZ ;  /* 0x0000000108088899 */ /* 0x000fe200080006ff */
[----:B------:R-:W-:Y:S04]  /*1620*/  STS.U8 [R143+UR11+0x4c80], R52 ;  /* 0x004c80348f007988 */ /* 0x000fe8000800000b */
[----:B------:R-:W-:Y:S01]  /*1630*/  STS.U8 [R136+UR11+0x4100], R65 ;  /* 0x0041004188007988 */ /* 0x000fe2000800000b */
[----:B-1----:R-:W-:-:S03]  /*1640*/  ISETP.LT.AND P2, PT, RZ, UR16, PT ;  /* 0x00000010ff007c0c */ /* 0x002fc6000bf41270 */
[----:B------:R-:W-:Y:S04]  /*1650*/  STS.U8 [R136+UR11+0x4500], R23 ;  /* 0x0045001788007988 */ /* 0x000fe8000800000b */
        /* <DEDUP_REMOVED lines=13> */
[----:B------:R1:W-:Y:S04]  /*1730*/  STS.U8 [R34+UR11+0x4e80], R60 ;  /* 0x004e803c22007988 */ /* 0x0003e8000800000b */
[----:B------:R2:W-:Y:S04]  /*1740*/  STS.U8 [R35+UR11+0x4300], R15 ;  /* 0x0043000f23007988 */ /* 0x0005e8000800000b */
[----:B------:R-:W-:Y:S01]  /*1750*/  STS.U8 [R35+UR11+0x4700], R30 ;  /* 0x0047001e23007988 */ /* 0x000fe2000800000b */
[----:B-1----:R-:W-:-:S03]  /*1760*/  LOP3.LUT R34, R0, 0x70, RZ, 0x3c, !PT ;  /* 0x0000007000227812 */ /* 0x002fc600078e3cff */
[----:B------:R-:W-:Y:S04]  /*1770*/  STS.U8 [R35+UR11+0x4b00], R46 ;  /* 0x004b002e23007988 */ /* 0x000fe8000800000b */
[----:B------:R-:W-:Y:S04]  /*1780*/  STS.U8 [R35+UR11+0x4f00], R62 ;  /* 0x004f003e23007988 */ /* 0x000fe8000800000b */
[----:B------:R1:W-:Y:S04]  /*1790*/  STS.U8 [R34+UR11+0x4380], R17 ;  /* 0x0043801122007988 */ /* 0x0003e8000800000b */
[----:B------:R-:W-:Y:S04]  /*17a0*/  STS.U8 [R34+UR11+0x4780], R32 ;  /* 0x0047802022007988 */ /* 0x000fe8000800000b */
[----:B------:R-:W-:Y:S04]  /*17b0*/  STS.U8 [R34+UR11+0x4b80], R48 ;  /* 0x004b803022007988 */ /* 0x000fe8000800000b */
[----:B------:R3:W-:Y:S01]  /*17c0*/  STS.U8 [R34+UR11+0x4f80], R21 ;  /* 0x004f801522007988 */ /* 0x0007e2000800000b */
[----:B------:R-:W-:Y:S01]  /*17d0*/  STTM.x32 tmem[UR12], RZ ;  /* 0x000000ff000079ed */ /* 0x000fe200082c000c */
[----:B------:R-:W4:Y:S02]  /*17e0*/  FENCE.VIEW.ASYNC.T ;  /* 0x00000000000073c6 */ /* 0x000f240000000200 */
[----:B----4-:R-:W-:Y:S01]  /*17f0*/  BAR.SYNC.DEFER_BLOCKING 0x0 ;  /* 0x0000000000007b1d */ /* 0x010fe20000010000 */
[----:B------:R-:W-:-:S02]  /*1800*/  PRMT R7, RZ, 0x7610, R7 ;  /* 0x00007610ff077816 */ /* 0x000fc40000000007 */
[----:B------:R-:W-:Y:S02]  /*1810*/  PRMT R9, RZ, 0x7610, R9 ;  /* 0x00007610ff097816 */ /* 0x000fe40000000009 */
[----:B------:R-:W-:Y:S01]  /*1820*/  PRMT R11, RZ, 0x7610, R11 ;  /* 0x00007610ff0b7816 */ /* 0x000fe2000000000b */
[----:B------:R-:W4:Y:S02]  /*1830*/  FENCE.VIEW.ASYNC.S ;  /* 0x00000000000073c6 */ /* 0x000f240000000000 */
[----:B----4-:R4:W0:Y:S02]  /*1840*/  @!UP1 SYNCS.EXCH.64 URZ, [UR13], UR8 ;  /* 0x000000080dff95b2 */ /* 0x0108240008000100 */
[----:B0-----:R-:W-:Y:S01]  /*1850*/  BAR.SYNC.DEFER_BLOCKING 0x0 ;  /* 0x0000000000007b1d */ /* 0x001fe20000010000 */
[----:B------:R-:W-:Y:S02]  /*1860*/  PRMT R13, RZ, 0x7610, R13 ;  /* 0x00007610ff0d7816 */ /* 0x000fe4000000000d */
[----:B--2---:R-:W-:-:S02]  /*1870*/  PRMT R15, RZ, 0x7610, R15 ;  /* 0x00007610ff0f7816 */ /* 0x004fc4000000000f */
[----:B-1----:R-:W-:Y:S02]  /*1880*/  PRMT R17, RZ, 0x7610, R17 ;  /* 0x00007610ff117816 */ /* 0x002fe40000000011 */
[----:B------:R-:W-:Y:S02]  /*1890*/  PRMT R19, RZ, 0x7610, R19 ;  /* 0x00007610ff137816 */ /* 0x000fe40000000013 */
[----:B---3--:R-:W-:Y:S02]  /*18a0*/  PRMT R21, RZ, 0x7610, R21 ;  /* 0x00007610ff157816 */ /* 0x008fe40000000015 */
[----:B------:R-:W-:Y:S02]  /*18b0*/  PRMT R23, RZ, 0x7610, R23 ;  /* 0x00007610ff177816 */ /* 0x000fe40000000017 */
[----:B------:R-:W-:Y:S02]  /*18c0*/  PRMT R25, RZ, 0x7610, R25 ;  /* 0x00007610ff197816 */ /* 0x000fe40000000019 */
[----:B------:R-:W-:-:S02]  /*18d0*/  PRMT R27, RZ, 0x7610, R27 ;  /* 0x00007610ff1b7816 */ /* 0x000fc4000000001b */
[----:B------:R-:W-:Y:S02]  /*18e0*/  PRMT R29, RZ, 0x7610, R29 ;  /* 0x00007610ff1d7816 */ /* 0x000fe4000000001d */
[----:B------:R-:W-:Y:S02]  /*18f0*/  PRMT R31, RZ, 0x7610, R31 ;  /* 0x00007610ff1f7816 */ /* 0x000fe4000000001f */
[----:B------:R-:W-:Y:S02]  /*1900*/  PRMT R33, RZ, 0x7610, R33 ;  /* 0x00007610ff217816 */ /* 0x000fe40000000021 */
[----:B------:R-:W-:Y:S01]  /*1910*/  PRMT R2, RZ, 0x7610, R2 ;  /* 0x00007610ff027816 */ /* 0x000fe20000000002 */
[----:B------:R-:W2:Y:S01]  /*1920*/  @P2 LDG.E.U8 R3, desc[UR22][R88.64] ;  /* 0x0000001658032981 */ /* 0x000ea2000c1e1100 */
[----:B------:R-:W-:Y:S02]  /*1930*/  PRMT R4, RZ, 0x7610, R4 ;  /* 0x00007610ff047816 */ /* 0x000fe40000000004 */
[----:B------:R-:W-:Y:S01]  /*1940*/  PRMT R6, RZ, 0x7610, R6 ;  /* 0x00007610ff067816 */ /* 0x000fe20000000006 */
[----:B------:R-:W3:Y:S01]  /*1950*/  @P2 LDG.E.U8 R5, desc[UR22][R86.64] ;  /* 0x0000001656052981 */ /* 0x000ee2000c1e1100 */
[----:B------:R-:W-:-:S02]  /*1960*/  PRMT R8, RZ, 0x7610, R8 ;  /* 0x00007610ff087816 */ /* 0x000fc40000000008 */
[----:B------:R-:W-:Y:S01]  /*1970*/  PRMT R10, RZ, 0x7610, R10 ;  /* 0x00007610ff0a7816 */ /* 0x000fe2000000000a */
[----:B------:R-:W3:Y:S01]  /*1980*/  @P2 LDG.E.U8 R7, desc[UR22][R84.64] ;  /* 0x0000001654072981 */ /* 0x000ee2000c1e1100 */
[----:B------:R-:W-:Y:S02]  /*1990*/  PRMT R12, RZ, 0x7610, R12 ;  /* 0x00007610ff0c7816 */ /* 0x000fe4000000000c */
[----:B------:R-:W-:Y:S01]  /*19a0*/  PRMT R14, RZ, 0x7610, R14 ;  /* 0x00007610ff0e7816 */ /* 0x000fe2000000000e */
[----:B------:R-:W3:Y:S01]  /*19b0*/  @P2 LDG.E.U8 R9, desc[UR22][R82.64] ;  /* 0x0000001652092981 */ /* 0x000ee2000c1e1100 */
        /* <DEDUP_REMOVED lines=12> */
[----:B------:R-:W-:-:S03]  /*1a80*/  PRMT R32, RZ, 0x7610, R32 ;  /* 0x00007610ff207816 */ /* 0x000fc60000000020 */
[----:B------:R-:W3:Y:S04]  /*1a90*/  @P2 LDG.E.U8 R19, desc[UR22][R226.64] ;  /* 0x00000016e2132981 */ /* 0x000ee8000c1e1100 */
        /* <DEDUP_REMOVED lines=22> */
[----:B------:R-:W3:Y:S01]  /*1c00*/  @P2 LDG.E.U8 R32, desc[UR22][R196.64] ;  /* 0x00000016c4202981 */ /* 0x000ee2000c1e1100 */
[----:B----4-:R-:W-:-:S04]  /*1c10*/  @!UP0 UIADD3 UR8, UPT, UPT, -UR5, 0x100000, URZ ;  /* 0x0010000005088890 */ /* 0x010fc8000fffe1ff */
[----:B------:R-:W-:Y:S02]  /*1c20*/  @!UP0 USHF.L.U32 UR9, UR8, 0xb, URZ ;  /* 0x0000000b08098899 */ /* 0x000fe400080006ff */
[----:B------:R-:W-:Y:S01]  /*1c30*/  @!UP0 USHF.L.U32 UR8, UR8, 0x1, URZ ;  /* 0x0000000108088899 */ /* 0x000fe200080006ff */
[----:B------:R-:W-:Y:S01]  /*1c40*/  VOTEU.ALL UP1, P1 ;  /* 0x0000000000ff7886 */ /* 0x000fe20000820000 */
[----:B------:R-:W-:-:S04]  /*1c50*/  @!UP0 UIADD3 UR4, UPT, UPT, -UR5, 0x100000, URZ ;  /* 0x0010000005048890 */ /* 0x000fc8000fffe1ff */
[----:B------:R-:W-:Y:S02]  /*1c60*/  @!UP0 USHF.L.U32 UR5, UR4, 0xb, URZ ;  /* 0x0000000b04058899 */ /* 0x000fe400080006ff */
[----:B------:R-:W-:Y:S01]  /*1c70*/  @!UP0 USHF.L.U32 UR4, UR4, 0x1, URZ ;  /* 0x0000000104048899 */ /* 0x000fe200080006ff */
[----:B------:R-:W-:Y:S01]  /*1c80*/  ISETP.EQ.U32.AND P3, PT, RZ, UR18, P2 ;  /* 0x00000012ff007c0c */ /* 0x000fe20009762070 */
[----:B------:R-:W-:Y:S02]  /*1c90*/  UIADD3 UR6, UPT, UPT, UR11, 0x6000, URZ ;  /* 0x000060000b067890 */ /* 0x000fe4000fffe0ff */
[----:B------:R0:W1:Y:S01]  /*1ca0*/  @!UP1 SYNCS.EXCH.64 URZ, [UR11+0x8008], UR8 ;  /* 0x008008080bff95b2 */ /* 0x0000620008000100 */
[----:B------:R-:W-:Y:S01]  /*1cb0*/  VOTEU.ALL UP1, P1 ;  /* 0x0000000000ff7886 */ /* 0x000fe20000820000 */
[----:B------:R-:W-:Y:S01]  /*1cc0*/  UIADD3 UR30, UPT, UPT, UR7, 0x20, URZ ;  /* 0x00000020071e7890 */ /* 0x000fe2000fffe0ff */
[----:B--2---:R0:W-:Y:S04]  /*1cd0*/  STS.U8 [R0+UR11+0x5000], R3 ;  /* 0x0050000300007988 */ /* 0x0041e8000800000b */
[----:B---3--:R0:W-:Y:S04]  /*1ce0*/  STS.U8 [R0+UR11+0x5100], R5 ;  /* 0x0051000500007988 */ /* 0x0081e8000800000b */
[----:B------:R0:W-:Y:S04]  /*1cf0*/  STS.U8 [R0+UR11+0x5200], R7 ;  /* 0x0052000700007988 */ /* 0x0001e8000800000b */
        /* <DEDUP_REMOVED lines=28> */
[----:B------:R0:W-:Y:S01]  /*1ec0*/  STS.U8 [R143+UR11+0x5f80], R32 ;  /* 0x005f80208f007988 */ /* 0x0001e2000800000b */
[----:B-1----:R1:W-:Y:S06]  /*1ed0*/  MEMBAR.ALL.CTA ;  /* 0x0000000000007992 */ /* 0x0023ec0000008000 */
[----:B-1----:R-:W-:Y:S04]  /*1ee0*/  FENCE.VIEW.ASYNC.S ;  /* 0x00000000000073c6 */ /* 0x002fe80000000000 */
[----:B------:R-:W1:Y:S02]  /*1ef0*/  FENCE.VIEW.ASYNC.S ;  /* 0x00000000000073c6 */ /* 0x000e640000000000 */
[----:B-1----:R0:W1:Y:S02]  /*1f00*/  @!UP1 SYNCS.EXCH.64 URZ, [UR11+0x6000], UR4 ;  /* 0x006000040bff95b2 */ /* 0x0020640008000100 */
[----:B-1----:R-:W-:Y:S06]  /*1f10*/  BAR.SYNC.DEFER_BLOCKING 0x0 ;  /* 0x0000000000007b1d */ /* 0x002fec0000010000 */
[----:B0-----:R-:W-:Y:S05]  /*1f20*/  @!P3 BRA `(.L_x_6) ;  /* 0x000000000040b947 */ /* 0x001fea0003800000 */
[----:B------:R-:W-:Y:S02]  /*1f30*/  UIADD3 UR4, UPT, UPT, UR11, 0x4000, URZ ;  /* 0x000040000b047890 */ /* 0x000fe4000fffe0ff */
[----:B------:R-:W-:Y:S02]  /*1f40*/  UIADD3 UR5, UPT, UPT, UR11, 0x5000, URZ ;  /* 0x000050000b057890 */ /* 0x000fe4000fffe0ff */
[----:B------:R-:W-:Y:S02]  /*1f50*/  USHF.R.U32.HI UR4, URZ, 0x4, UR4 ;  /* 0x00000004ff047899 */ /* 0x000fe40008011604 */
[----:B------:R-:W-:Y:S02]  /*1f60*/  USHF.R.U32.HI UR5, URZ, 0x4, UR5 ;  /* 0x00000004ff057899 */ /* 0x000fe40008011605 */
[----:B------:R-:W-:Y:S02]  /*1f70*/  USGXT.U32 UR8, UR4, 0xe ;  /* 0x0000000e0408789a */ /* 0x000fe40008000000 */
[----:B------:R-:W-:Y:S01]  /*1f80*/  USGXT.U32 UR14, UR5, 0xe ;  /* 0x0000000e050e789a */ /* 0x000fe20008000000 */
[----:B------:R-:W-:-:S02]  /*1f90*/  UMOV UR4, UR6 ;  /* 0x0000000600047c82 */ /* 0x000fc40008000000 */
[----:B------:R-:W-:Y:S01]  /*1fa0*/  UMOV UR5, URZ ;  /* 0x000000ff00057c82 */ /* 0x000fe20008000000 */
[----:B------:R-:W-:Y:S01]  /*1fb0*/  UMOV UR20, 0x0 ;  /* 0x0000000000147882 */ /* 0x000fe20000000000 */
[----:B------:R-:W-:Y:S01]  /*1fc0*/  UMOV UR21, 0x8208010 ;  /* 0x0820801000157882 */ /* 0x000fe20000000000 */
[----:B------:R-:W-:Y:S01]  /*1fd0*/  UMOV UR9, 0x40004040 ;  /* 0x4000404000097882 */ /* 0x000fe20000000000 */
[----:B------:R-:W-:Y:S01]  /*1fe0*/  UMOV UR15, 0xc0004010 ;  /* 0xc0004010000f7882 */ /* 0x000fe20000000000 */
[----:B------:R-:W-:Y:S01]  /*1ff0*/  UMOV UR4, UR4 ;  /* 0x0000000400047c82 */ /* 0x000fe20008000000 */
[----:B------:R0:W-:Y:S01]  /*2000*/  UTCQMMA gdesc[UR8], gdesc[UR14], tmem[UR30], tmem[UR20], idesc[UR21], !UPT ;  /* 0x00ff140e080075ea */ /* 0x0001e2000f80031e */
[----:B------:R0:W-:Y:S01]  /*2010*/  UTCBAR [UR4], URZ ;  /* 0x000000ff040073e9 */ /* 0x0001e200080000ff */
[----:B------:R-:W-:Y:S02]  /*2020*/  NOP ;  /* 0x0000000000007918 */ /* 0x000fe40000000000 */
.L_x_6:
[----:B------:R-:W-:Y:S05]  /*2030*/  @!P2 BRA `(.L_x_7) ;  /* 0x000000000008a947 */ /* 0x000fea0003800000 */
[----:B------:R-:W1:Y:S02]  /*2040*/  SYNCS.PHASECHK.TRANS64.TRYWAIT P4, [UR11+0x6000], RZ ;  /* 0x006000ffff0075a7 */ /* 0x000e64000808110b */
[----:B-1----:R-:W-:Y:S05]  /*2050*/  @!P4 BRA `(.L_x_8) ;  /* 0x000000ac00c8c947 */ /* 0x002fea0003800000 */
.L_x_7:
[----:B------:R-:W-:Y:S01]  /*2060*/  BAR.SYNC.DEFER_BLOCKING 0x0 ;  /* 0x0000000000007b1d */ /* 0x000fe20000010000 */
[----:B------:R-:W-:-:S05]  /*2070*/  PRMT R156, RZ, 0x7610, R156 ;  /* 0x00007610ff9c7816 */ /* 0x000fca000000009c */
[----:B0-----:R-:W0:Y:S01]  /*2080*/  LDCU UR8, c[0x0][0x3a8] ;  /* 0x00007500ff0877ac */ /* 0x001e220008000800 */
[----:B------:R-:W0:Y:S01]  /*2090*/  LDTM.x128 R4, tmem[UR12+0x20] ;  /* 0x0000200c000479ee */ /* 0x000e2200083c0000 */
[----:B------:R-:W1:Y:S01]  /*20a0*/  LDCU.64 UR24, c[0x0][0x3d0] ;  /* 0x00007a00ff1877ac */ /* 0x000e620008000a00 */
[----:B------:R-:W-:Y:S02]  /*20b0*/  PRMT R157, RZ, 0x7610, R157 ;  /* 0x00007610ff9d7816 */ /* 0x000fe4000000009d */
[----:B------:R-:W-:Y:S02]  /*20c0*/  PRMT R159, RZ, 0x7610, R159 ;  /* 0x00007610ff9f7816 */ /* 0x000fe4000000009f */
[----:B------:R-:W-:Y:S02]  /*20d0*/  PRMT R158, RZ, 0x7610, R158 ;  /* 0x00007610ff9e7816 */ /* 0x000fe4000000009e */
[----:B------:R-:W-:Y:S02]  /*20e0*/  PRMT R146, RZ, 0x7610, R146 ;  /* 0x00007610ff927816 */ /* 0x000fe40000000092 */
[----:B------:R-:W-:Y:S01]  /*20f0*/  PRMT R147, RZ, 0x7610, R147 ;  /* 0x00007610ff937816 */ /* 0x000fe20000000093 */
[----:B------:R-:W2:Y:S01]  /*2100*/  @!P1 SYNCS.CCTL.IV [UR11+0x6000] ;  /* 0x00600000ff0099b1 */ /* 0x000ea2000800000b */
[----:B------:R-:W-:Y:S01]  /*2110*/  NOP ;  /* 0x0000000000007918 */ /* 0x000fe20000000000 */
[----:B-1----:R-:W-:Y:S01]  /*2120*/  UIMAD UR4, UR10, UR24, URZ ;  /* 0x000000180a0472a4 */ /* 0x002fe2000f8e02ff */
[----:B0-----:R-:W-:Y:S01]  /*2130*/  FMUL R2, R4, UR8 ;  /* 0x0000000804027c20 */ /* 0x001fe20008400000 */
[----:B------:R-:W-:Y:S01]  /*2140*/  FMUL R3, R5, UR8 ;  /* 0x0000000805037c20 */ /* 0x000fe20008400000 */
[----:B------:R-:W-:Y:S01]  /*2150*/  FMUL R133, R6, UR8 ;  /* 0x0000000806857c20 */ /* 0x000fe20008400000 */
[----:B------:R-:W-:Y:S01]  /*2160*/  FMUL R134, R7, UR8 ;  /* 0x0000000807867c20 */ /* 0x000fe20008400000 */
[----:B------:R-:W-:Y:S01]  /*2170*/  FMUL R135, R8, UR8 ;  /* 0x0000000808877c20 */ /* 0x000fe20008400000 */
[----:B------:R-:W-:Y:S01]  /*2180*/  FMUL R138, R46, UR8 ;  /* 0x000000082e8a7c20 */ /* 0x000fe20008400000 */
[----:B------:R-:W-:Y:S01]  /*2190*/  USHF.R.S32.HI UR5, URZ, 0x1f, UR4 ;  /* 0x0000001fff057899 */ /* 0x000fe20008011404 */
[----:B------:R-:W-:Y:S01]  /*21a0*/  FMNMX3 R133, R2, R3, R133, !PT ;  /* 0x0000000302857276 */ /* 0x000fe20007800085 */
[----:B------:R-:W-:Y:S01]  /*21b0*/  FMUL R2, R9, UR8 ;  /* 0x0000000809027c20 */ /* 0x000fe20008400000 */
[----:B------:R-:W-:Y:S01]  /*21c0*/  FMUL R3, R10, UR8 ;  /* 0x000000080a037c20 */ /* 0x000fe20008400000 */
[----:B------:R-:W-:Y:S01]  /*21d0*/  FMUL R168, R57, UR8 ;  /* 0x0000000839a87c20 */ /* 0x000fe20008400000 */
[----:B------:R-:W-:Y:S01]  /*21e0*/  FMNMX3 R135, R133, R134, R135, !PT ;  /* 0x0000008685877276 */ /* 0x000fe20007800087 */
[----:B------:R-:W-:Y:S01]  /*21f0*/  FMUL R133, R11, UR8 ;  /* 0x000000080b857c20 */ /* 0x000fe20008400000 */
[----:B------:R-:W-:-:S02]  /*2200*/  FMUL R134, R12, UR8 ;  /* 0x000000080c867c20 */ /* 0x000fc40008400000 */
[----:B------:R-:W-:Y:S01]  /*2210*/  FMNMX3 R135, R135, R2, R3, !PT ;  /* 0x0000000287877276 */ /* 0x000fe20007800003 */
[----:B------:R-:W-:Y:S01]  /*2220*/  FMUL R2, R13, UR8 ;  /* 0x000000080d027c20 */ /* 0x000fe20008400000 */
[----:B------:R-:W-:Y:S02]  /*2230*/  FMUL R3, R14, UR8 ;  /* 0x000000080e037c20 */ /* 0x000fe40008400000 */
[----:B------:R-:W-:Y:S01]  /*2240*/  FMNMX3 R135, R135, R133, R134, !PT ;  /* 0x0000008587877276 */ /* 0x000fe20007800086 */
[----:B------:R-:W-:Y:S01]  /*2250*/  FMUL R133, R15, UR8 ;  /* 0x000000080f857c20 */ /* 0x000fe20008400000 */
[----:B------:R-:W-:Y:S02]  /*2260*/  FMUL R134, R16, UR8 ;  /* 0x0000000810867c20 */ /* 0x000fe40008400000 */
        /* <DEDUP_REMOVED lines=44> */
[----:B------:R-:W0:Y:S04]  /*2530*/  LDC.64 R2, c[0x0][0x390] ;  /* 0x0000e400ff027b82 */ /* 0x000e280000000a00 */
[----:B------:R-:W-:Y:S01]  /*2540*/  FMNMX3 R139, R137, R133, R134, !PT ;  /* 0x00000085898b7276 */ /* 0x000fe20007800086 */
[----:B------:R-:W-:Y:S01]  /*2550*/  FMUL R134, R47, UR8 ;  /* 0x000000082f867c20 */ /* 0x000fe20008400000 */
[----:B------:R-:W-:-:S02]  /*2560*/  FMUL R137, R48, UR8 ;  /* 0x0000000830897c20 */ /* 0x000fc40008400000 */
[----:B------:R-:W1:Y:S01]  /*2570*/  LDC R133, c[0x0][0x3d8] ;  /* 0x0000f600ff857b82 */ /* 0x000e620000000800 */
[----:B------:R-:W-:Y:S01]  /*2580*/  FMNMX3 R139, R139, R135, R138, !PT ;  /* 0x000000878b8b7276 */ /* 0x000fe2000780008a */
[----:B------:R-:W-:Y:S01]  /*2590*/  FMUL R135, R49, UR8 ;  /* 0x0000000831877c20 */ /* 0x000fe20008400000 */
[----:B------:R-:W-:Y:S02]  /*25a0*/  FMUL R138, R50, UR8 ;  /* 0x00000008328a7c20 */ /* 0x000fe40008400000 */
[----:B------:R-:W-:Y:S01]  /*25b0*/  FMNMX3 R139, R139, R134, R137, !PT ;  /* 0x000000868b8b7276 */ /* 0x000fe20007800089 */
[----:B------:R-:W-:Y:S01]  /*25c0*/  FMUL R134, R51, UR8 ;  /* 0x0000000833867c20 */ /* 0x000fe20008400000 */
[----:B------:R-:W-:Y:S02]  /*25d0*/  FMUL R137, R52, UR8 ;  /* 0x0000000834897c20 */ /* 0x000fe40008400000 */
[----:B------:R-:W-:Y:S01]  /*25e0*/  FMNMX3 R138, R139, R135, R138, !PT ;  /* 0x000000878b8a7276 */ /* 0x000fe2000780008a */
[----:B------:R-:W-:-:S02]  /*25f0*/  IMAD R135, R0, UR25, RZ ;  /* 0x0000001900877c24 */ /* 0x000fc4000f8e02ff */
[----:B------:R-:W-:Y:S01]  /*2600*/  FMUL R139, R56, UR8 ;  /* 0x00000008388b7c20 */ /* 0x000fe20008400000 */
[----:B------:R-:W-:Y:S01]  /*2610*/  FMNMX3 R140, R138, R134, R137, !PT ;  /* 0x000000868a8c7276 */ /* 0x000fe20007800089 */
[----:B------:R-:W-:Y:S01]  /*2620*/  FMUL R134, R53, UR8 ;  /* 0x0000000835867c20 */ /* 0x000fe20008400000 */
[----:B------:R-:W-:Y:S01]  /*2630*/  FMUL R137, R54, UR8 ;  /* 0x0000000836897c20 */ /* 0x000fe20008400000 */
[----:B0-----:R-:W-:Y:S01]  /*2640*/  IADD3 R2, P4, P5, R135, UR4, R2 ;  /* 0x0000000487027c10 */ /* 0x001fe2000fd9e002 */
[----:B------:R-:W-:Y:S01]  /*2650*/  FMUL R138, R55, UR8 ;  /* 0x00000008378a7c20 */ /* 0x000fe20008400000 */
[----:B------:R-:W-:Y:S02]  /*2660*/  SHF.R.S32.HI R142, RZ, 0x1f, R135 ;  /* 0x0000001fff8e7819 */ /* 0x000fe40000011487 */
[----:B------:R-:W-:Y:S02]  /*2670*/  FMNMX3 R134, R140, R134, R137, !PT ;  /* 0x000000868c867276 */ /* 0x000fe40007800089 */
[----:B------:R-:W-:-:S02]  /*2680*/  IADD3.X R3, PT, PT, R142, UR5, R3, P4, P5 ;  /* 0x000000058e037c10 */ /* 0x000fc4000a7ea403 */
[C---:B-1----:R-:W-:Y:S02]  /*2690*/  SHF.L.U32 R135, R133.reuse, 0x3, RZ ;  /* 0x0000000385877819 */ /* 0x042fe400000006ff */
[C---:B------:R-:W-:Y:S01]  /*26a0*/  SHF.L.U32 R137, R133.reuse, 0x4, RZ ;  /* 0x0000000485897819 */ /* 0x040fe200000006ff */
[----:B------:R-:W-:Y:S01]  /*26b0*/  IMAD R141, R133, 0x1a, RZ ;  /* 0x0000001a858d7824 */ /* 0x000fe200078e02ff */
[-C--:B------:R-:W-:Y:S01]  /*26c0*/  IADD3 R180, P4, PT, R135, R2.reuse, RZ ;  /* 0x0000000287b47210 */ /* 0x080fe20007f9e0ff */
[----:B------:R-:W3:Y:S01]  /*26d0*/  @P2 LDG.E.U8 R156, desc[UR22][R2.64] ;  /* 0x00000016029c2981 */ /* 0x000ee2000c1e1100 */
[----:B------:R-:W-:Y:S02]  /*26e0*/  IADD3 R166, P5, PT, R137, R2, RZ ;  /* 0x0000000289a67210 */ /* 0x000fe40007fbe0ff */
[-C--:B------:R-:W-:Y:S01]  /*26f0*/  LEA.HI.X.SX32 R181, R135, R3.reuse, 0x1, P4 ;  /* 0x0000000387b57211 */ /* 0x080fe200020f0eff */
[----:B------:R-:W-:Y:S01]  /*2700*/  IMAD R135, R133, 0x18, RZ ;  /* 0x0000001885877824 */ /* 0x000fe200078e02ff */
[----:B------:R-:W-:-:S02]  /*2710*/  LEA.HI.X.SX32 R167, R137, R3, 0x1, P5 ;  /* 0x0000000389a77211 */ /* 0x000fc400028f0eff */
[----:B------:R-:W-:Y:S01]  /*2720*/  IADD3 R194, P4, PT, R2, R133, RZ ;  /* 0x0000008502c27210 */ /* 0x000fe20007f9e0ff */
[----:B------:R-:W4:Y:S01]  /*2730*/  @P2 LDG.E.U8 R159, desc[UR22][R180.64] ;  /* 0x00000016b49f2981 */ /* 0x000f22000c1e1100 */
[C---:B------:R-:W-:Y:S02]  /*2740*/  IADD3 R154, P5, PT, R135.reuse, R2, RZ ;  /* 0x00000002879a7210 */ /* 0x040fe40007fbe0ff */
[----:B------:R-:W-:Y:S01]  /*2750*/  FMNMX3 R134, R134, R138, R139, !PT ;  /* 0x0000008a86867276 */ /* 0x000fe2000780008b */
[----:B------:R-:W-:Y:S01]  /*2760*/  FMUL R139, R58, UR8 ;  /* 0x000000083a8b7c20 */ /* 0x000fe20008400000 */
[----:B------:R-:W-:Y:S01]  /*2770*/  LEA.HI.X.SX32 R155, R135, R3, 0x1, P5 ;  /* 0x00000003879b7211 */ /* 0x000fe200028f0eff */
[----:B------:R-:W5:Y:S01]  /*2780*/  @P2 LDG.E.U8 R158, desc[UR22][R166.64] ;  /* 0x00000016a69e2981 */ /* 0x000f62000c1e1100 */
[C---:B------:R-:W-:Y:S02]  /*2790*/  LEA R135, R133.reuse, R133, 0x3 ;  /* 0x0000008585877211 */ /* 0x040fe400078e18ff */
[----:B------:R-:W-:Y:S01]  /*27a0*/  LEA.HI.X.SX32 R195, R133, R3, 0x1, P4 ;  /* 0x0000000385c37211 */ /* 0x000fe200020f0eff */
[----:B------:R-:W2:Y:S01]  /*27b0*/  @P2 LDG.E.U8 R157, desc[UR22][R154.64] ;  /* 0x000000169a9d2981 */ /* 0x000ea2000c1e1100 */
[----:B------:R-:W-:-:S02]  /*27c0*/  IADD3 R178, P4, PT, R135, R2, RZ ;  /* 0x0000000287b27210 */ /* 0x000fc40007f9e0ff */
[C---:B------:R-:W-:Y:S01]  /*27d0*/  LEA R137, R133.reuse, R133, 0x4 ;  /* 0x0000008585897211 */ /* 0x040fe200078e20ff */
[----:B------:R-:W-:Y:S01]  /*27e0*/  IMAD R149, R133, 0xb, RZ ;  /* 0x0000000b85957824 */ /* 0x000fe200078e02ff */
[----:B------:R-:W-:Y:S01]  /*27f0*/  LEA.HI.X.SX32 R179, R135, R3, 0x1, P4 ;  /* 0x0000000387b37211 */ /* 0x000fe200020f0eff */
[----:B------:R-:W3:Y:S01]  /*2800*/  @P2 LDG.E.U8 R146, desc[UR22][R194.64] ;  /* 0x00000016c2922981 */ /* 0x000ee2000c1e1100 */
[C---:B------:R-:W-:Y:S02]  /*2810*/  SHF.L.U32 R135, R133.reuse, 0x1, RZ ;  /* 0x0000000185877819 */ /* 0x040fe400000006ff */
[----:B------:R-:W-:Y:S01]  /*2820*/  FMNMX3 R168, R134, R168, R139, !PT ;  /* 0x000000a886a87276 */ /* 0x000fe2000780008b */
[----:B------:R-:W-:Y:S01]  /*2830*/  IMAD R139, R133, 0x19, RZ ;  /* 0x00000019858b7824 */ /* 0x000fe200078e02ff */
[-C--:B------:R-:W-:Y:S01]  /*2840*/  IADD3 R164, P5, PT, R137, R2.reuse, RZ ;  /* 0x0000000289a47210 */ /* 0x080fe20007fbe0ff */
[----:B------:R-:W4:Y:S01]  /*2850*/  @P2 LDG.E.U8 R147, desc[UR22][R178.64] ;  /* 0x00000016b2932981 */ /* 0x000f22000c1e1100 */
[----:B------:R-:W-:-:S02]  /*2860*/  IADD3 R192, P4, PT, R135, R2, RZ ;  /* 0x0000000287c07210 */ /* 0x000fc40007f9e0ff */
[-C--:B------:R-:W-:Y:S02]  /*2870*/  LEA.HI.X.SX32 R165, R137, R3.reuse, 0x1, P5 ;  /* 0x0000000389a57211 */ /* 0x080fe400028f0eff */
[----:B------:R-:W-:Y:S02]  /*2880*/  IADD3 R152, P5, PT, R139, R2, RZ ;  /* 0x000000028b987210 */ /* 0x000fe40007fbe0ff */
[-C--:B------:R-:W-:Y:S01]  /*2890*/  LEA.HI.X.SX32 R193, R135, R3.reuse, 0x1, P4 ;  /* 0x0000000387c17211 */ /* 0x080fe200020f0eff */
[----:B------:R-:W-:Y:S01]  /*28a0*/  IMAD R135, R133, 0x12, RZ ;  /* 0x0000001285877824 */ /* 0x000fe200078e02ff */
[----:B------:R-:W-:Y:S01]  /*28b0*/  LEA.HI.X.SX32 R153, R139, R3, 0x1, P5 ;  /* 0x000000038b997211 */ /* 0x000fe200028f0eff */
[----:B------:R-:W-:-:S03]  /*28c0*/  IMAD R139, R133, 0xa, RZ ;  /* 0x0000000a858b7824 */ /* 0x000fc600078e02ff */
[-C--:B------:R-:W-:Y:S02]  /*28d0*/  IADD3 R162, P5, PT, R135, R2.reuse, RZ ;  /* 0x0000000287a27210 */ /* 0x080fe40007fbe0ff */
[----:B------:R-:W-:Y:S02]  /*28e0*/  IADD3 R176, P4, PT, R139, R2, RZ ;  /* 0x000000028bb07210 */ /* 0x000fe40007f9e0ff */
[----:B------:R-:W-:Y:S02]  /*28f0*/  LEA.HI.X.SX32 R163, R135, R3, 0x1, P5 ;  /* 0x0000000387a37211 */ /* 0x000fe400028f0eff */
[----:B------:R-:W-:Y:S02]  /*2900*/  LEA R135, R133, R133, 0x1 ;  /* 0x0000008585877211 */ /* 0x000fe400078e08ff */
[----:B------:R-:W-:Y:S02]  /*2910*/  PRMT R144, RZ, 0x7610, R144 ;  /* 0x00007610ff907816 */ /* 0x000fe40000000090 */
[----:B------:R-:W-:-:S02]  /*2920*/  PRMT R145, RZ, 0x7610, R145 ;  /* 0x00007610ff917816 */ /* 0x000fc40000000091 */
[-C--:B------:R-:W-:Y:S02]  /*2930*/  LEA.HI.X.SX32 R177, R139, R3.reuse, 0x1, P4 ;  /* 0x000000038bb17211 */ /* 0x080fe400020f0eff */
[----:B------:R-:W-:Y:S01]  /*2940*/  PRMT R137, RZ, 0x7610, R137 ;  /* 0x00007610ff897816 */ /* 0x000fe20000000089 */
[----:B------:R-:W5:Y:S01]  /*2950*/  @P2 LDG.E.U8 R144, desc[UR22][R164.64] ;  /* 0x00000016a4902981 */ /* 0x000f62000c1e1100 */
[-C--:B------:R-:W-:Y:S02]  /*2960*/  IADD3 R190, P4, PT, R135, R2.reuse, RZ ;  /* 0x0000000287be7210 */ /* 0x080fe40007f9e0ff */
[-C--:B------:R-:W-:Y:S01]  /*2970*/  IADD3 R150, P5, PT, R141, R2.reuse, RZ ;  /* 0x000000028d967210 */ /* 0x080fe20007fbe0ff */
[----:B------:R-:W5:Y:S01]  /*2980*/  @P2 LDG.E.U8 R145, desc[UR22][R152.64] ;  /* 0x0000001698912981 */ /* 0x000f62000c1e1100 */
[----:B------:R-:W-:Y:S01]  /*2990*/  LEA.HI.X.SX32 R191, R135, R3, 0x1, P4 ;  /* 0x0000000387bf7211 */ /* 0x000fe200020f0eff */
[----:B------:R-:W-:Y:S01]  /*29a0*/  IMAD R135, R133, 0x1b, RZ ;  /* 0x0000001b85877824 */ /* 0x000fe200078e02ff */
[----:B------:R-:W-:Y:S01]  /*29b0*/  IADD3 R174, P4, PT, R149, R2, RZ ;  /* 0x0000000295ae7210 */ /* 0x000fe20007f9e0ff */
[----:B------:R-:W5:Y:S01]  /*29c0*/  @P2 LDG.E.U8 R137, desc[UR22][R192.64] ;  /* 0x00000016c0892981 */ /* 0x000f62000c1e1100 */
[----:B------:R-:W-:Y:S01]  /*29d0*/  PRMT R138, RZ, 0x7610, R138 ;  /* 0x00007610ff8a7816 */ /* 0x000fe2000000008a */
[----:B------:R-:W-:Y:S01]  /*29e0*/  IMAD R161, R133, 0x13, RZ ;  /* 0x0000001385a17824 */ /* 0x000fe200078e02ff */
[----:B------:R-:W-:-:S02]  /*29f0*/  PRMT R139, RZ, 0x7610, R139 ;  /* 0x00007610ff8b7816 */ /* 0x000fc4000000008b */
[----:B------:R-:W-:Y:S02]  /*2a00*/  PRMT R140, RZ, 0x7610, R140 ;  /* 0x00007610ff8c7816 */ /* 0x000fe4000000008c */
[-C--:B------:R-:W-:Y:S01]  /*2a10*/  LEA.HI.X.SX32 R151, R141, R3.reuse, 0x1, P5 ;  /* 0x000000038d977211 */ /* 0x080fe200028f0eff */
[----:B------:R-:W5:Y:S01]  /*2a20*/  @P2 LDG.E.U8 R138, desc[UR22][R176.64] ;  /* 0x00000016b08a2981 */ /* 0x000f62000c1e1100 */
[----:B------:R-:W-:Y:S02]  /*2a30*/  LEA.HI.X.SX32 R175, R149, R3, 0x1, P4 ;  /* 0x0000000395af7211 */ /* 0x000fe400020f0eff */
[-C--:B------:R-:W-:Y:S01]  /*2a40*/  IADD3 R148, P4, PT, R135, R2.reuse, RZ ;  /* 0x0000000287947210 */ /* 0x080fe20007f9e0ff */
[----:B------:R-:W5:Y:S01]  /*2a50*/  @P2 LDG.E.U8 R139, desc[UR22][R162.64] ;  /* 0x00000016a28b2981 */ /* 0x000f62000c1e1100 */
[----:B------:R-:W-:-:S03]  /*2a60*/  IADD3 R160, P5, PT, R161, R2, RZ ;  /* 0x00000002a1a07210 */ /* 0x000fc60007fbe0ff */
[----:B------:R-:W5:Y:S01]  /*2a70*/  @P2 LDG.E.U8 R140, desc[UR22][R150.64] ;  /* 0x00000016968c2981 */ /* 0x000f62000c1e1100 */
[-C--:B------:R-:W-:Y:S02]  /*2a80*/  LEA.HI.X.SX32 R149, R135, R3.reuse, 0x1, P4 ;  /* 0x0000000387957211 */ /* 0x080fe400020f0eff */
[----:B------:R-:W-:Y:S02]  /*2a90*/  PRMT R141, RZ, 0x7610, R141 ;  /* 0x00007610ff8d7816 */ /* 0x000fe4000000008d */
[----:B------:R-:W-:Y:S02]  /*2aa0*/  PRMT R142, RZ, 0x7610, R142 ;  /* 0x00007610ff8e7816 */ /* 0x000fe4000000008e */
[----:B------:R-:W-:Y:S02]  /*2ab0*/  PRMT R134, RZ, 0x7610, R134 ;  /* 0x00007610ff867816 */ /* 0x000fe40000000086 */
[----:B------:R-:W-:Y:S01]  /*2ac0*/  PRMT R135, RZ, 0x7610, R135 ;  /* 0x00007610ff877816 */ /* 0x000fe20000000087 */
[----:B------:R-:W5:Y:S01]  /*2ad0*/  @P2 LDG.E.U8 R141, desc[UR22][R190.64] ;  /* 0x00000016be8d2981 */ /* 0x000f62000c1e1100 */
[----:B------:R-:W-:-:S03]  /*2ae0*/  LEA.HI.X.SX32 R161, R161, R3, 0x1, P5 ;  /* 0x00000003a1a17211 */ /* 0x000fc600028f0eff */
[----:B------:R-:W5:Y:S04]  /*2af0*/  @P2 LDG.E.U8 R142, desc[UR22][R174.64] ;  /* 0x00000016ae8e2981 */ /* 0x000f68000c1e1100 */
[----:B------:R-:W5:Y:S04]  /*2b00*/  @P2 LDG.E.U8 R134, desc[UR22][R160.64] ;  /* 0x00000016a0862981 */ /* 0x000f68000c1e1100 */
[----:B------:R-:W5:Y:S01]  /*2b10*/  @P2 LDG.E.U8 R135, desc[UR22][R148.64] ;  /* 0x0000001694872981 */ /* 0x000f62000c1e1100 */
[----:B------:R-:W-:Y:S01]  /*2b20*/  FMUL R169, R59, UR8 ;  /* 0x000000083ba97c20 */ /* 0x000fe20008400000 */
[----:B------:R-:W-:-:S05]  /*2b30*/  FMUL R170, R60, UR8 ;  /* 0x000000083caa7c20 */ /* 0x000fca0008400000 */
[----:B------:R-:W-:Y:S01]  /*2b40*/  FMNMX3 R168, R168, R169, R170, !PT ;  /* 0x000000a9a8a87276 */ /* 0x000fe200078000aa */
        /* <DEDUP_REMOVED lines=88> */
[----:B------:R-:W-:Y:S01]  /*30d0*/  FMUL R170, R120, UR8 ;  /* 0x0000000878aa7c20 */ /* 0x000fe20008400000 */
[----:B--2---:R0:W-:Y:S04]  /*30e0*/  STS.U8 [R0+UR11+0x5c00], R157 ;  /* 0x005c009d00007988 */ /* 0x0041e8000800000b */
[----:B------:R-:W-:Y:S01]  /*30f0*/  FMNMX3 R168, R168, R169, R170, !PT ;  /* 0x000000a9a8a87276 */ /* 0x000fe200078000aa */
[----:B------:R-:W-:Y:S01]  /*3100*/  FMUL R169, R121, UR8 ;  /* 0x0000000879a97c20 */ /* 0x000fe20008400000 */
[----:B------:R-:W-:Y:S01]  /*3110*/  FMUL R170, R122, UR8 ;  /* 0x000000087aaa7c20 */ /* 0x000fe20008400000 */
[----:B---3--:R-:W-:Y:S01]  /*3120*/  STS.U8 [R0+UR11+0x5000], R156 ;  /* 0x0050009c00007988 */ /* 0x008fe2000800000b */
[----:B0-----:R-:W-:-:S03]  /*3130*/  SHF.L.U32 R157, R133, 0x2, RZ ;  /* 0x00000002859d7819 */ /* 0x001fc600000006ff */
[----:B----4-:R-:W-:Y:S01]  /*3140*/  STS.U8 [R0+UR11+0x5400], R159 ;  /* 0x0054009f00007988 */ /* 0x010fe2000800000b */
[----:B------:R-:W-:-:S03]  /*3150*/  FMNMX3 R168, R168, R169, R170, !PT ;  /* 0x000000a9a8a87276 */ /* 0x000fc600078000aa */
[----:B-----5:R-:W-:Y:S01]  /*3160*/  STS.U8 [R0+UR11+0x5800], R158 ;  /* 0x0058009e00007988 */ /* 0x020fe2000800000b */
[----:B------:R-:W-:-:S03]  /*3170*/  IADD3 R188, P4, PT, R157, R2, RZ ;  /* 0x000000029dbc7210 */ /* 0x000fc60007f9e0ff */
[----:B------:R0:W-:Y:S01]  /*3180*/  STS.U8 [R143+UR11+0x5080], R146 ;  /* 0x005080928f007988 */ /* 0x0001e2000800000b */
[----:B------:R-:W-:Y:S01]  /*3190*/  FMUL R169, R124, UR8 ;  /* 0x000000087ca97c20 */ /* 0x000fe20008400000 */
[----:B------:R-:W-:Y:S01]  /*31a0*/  FMUL R170, R123, UR8 ;  /* 0x000000087baa7c20 */ /* 0x000fe20008400000 */
[----:B------:R-:W-:Y:S01]  /*31b0*/  LEA.HI.X.SX32 R189, R157, R3, 0x1, P4 ;  /* 0x000000039dbd7211 */ /* 0x000fe200020f0eff */
[----:B------:R-:W-:Y:S01]  /*31c0*/  STS.U8 [R143+UR11+0x5480], R147 ;  /* 0x005480938f007988 */ /* 0x000fe2000800000b */
[C---:B------:R-:W-:Y:S02]  /*31d0*/  IMAD R157, R133.reuse, 0x14, RZ ;  /* 0x00000014859d7824 */ /* 0x040fe400078e02ff */
[----:B0-----:R-:W-:Y:S01]  /*31e0*/  IMAD R146, R133, 0xc, RZ ;  /* 0x0000000c85927824 */ /* 0x001fe200078e02ff */
[----:B------:R-:W-:Y:S01]  /*31f0*/  FMNMX3 R168, R168, R170, R169, !PT ;  /* 0x000000aaa8a87276 */ /* 0x000fe200078000a9 */
[----:B------:R-:W-:-:S03]  /*3200*/  FMUL R169, R125, UR8 ;  /* 0x000000087da97c20 */ /* 0x000fc60008400000 */
[----:B------:R-:W-:Y:S01]  /*3210*/  IADD3 R172, P4, PT, R146, R2, RZ ;  /* 0x0000000292ac7210 */ /* 0x000fe20007f9e0ff */
[----:B------:R-:W-:Y:S01]  /*3220*/  FMUL R170, R126, UR8 ;  /* 0x000000087eaa7c20 */ /* 0x000fe20008400000 */
[----:B------:R-:W-:Y:S04]  /*3230*/  STS.U8 [R143+UR11+0x5880], R144 ;  /* 0x005880908f007988 */ /* 0x000fe8000800000b */
[----:B------:R-:W-:Y:S04]  /*3240*/  STS.U8 [R143+UR11+0x5c80], R145 ;  /* 0x005c80918f007988 */ /* 0x000fe8000800000b */
[----:B------:R0:W-:Y:S01]  /*3250*/  STS.U8 [R136+UR11+0x5100], R137 ;  /* 0x0051008988007988 */ /* 0x0001e2000800000b */
[----:B------:R-:W-:-:S02]  /*3260*/  LEA.HI.X.SX32 R173, R146, R3, 0x1, P4 ;  /* 0x0000000392ad7211 */ /* 0x000fc400020f0eff */
[----:B------:R-:W-:Y:S01]  /*3270*/  IADD3 R158, P4, PT, R157, R2, RZ ;  /* 0x000000029d9e7210 */ /* 0x000fe20007f9e0ff */
[----:B0-----:R-:W-:Y:S01]  /*3280*/  IMAD R137, R133, 0x1c, RZ ;  /* 0x0000001c85897824 */ /* 0x001fe200078e02ff */
[----:B------:R-:W-:Y:S01]  /*3290*/  STS.U8 [R136+UR11+0x5500], R138 ;  /* 0x0055008a88007988 */ /* 0x000fe2000800000b */
[----:B------:R-:W-:-:S03]  /*32a0*/  FMNMX3 R168, R168, R169, R170, !PT ;  /* 0x000000a9a8a87276 */ /* 0x000fc600078000aa */
[----:B------:R-:W-:Y:S01]  /*32b0*/  STS.U8 [R136+UR11+0x5900], R139 ;  /* 0x0059008b88007988 */ /* 0x000fe2000800000b */
[----:B------:R-:W-:-:S03]  /*32c0*/  IADD3 R146, P5, PT, R137, R2, RZ ;  /* 0x0000000289927210 */ /* 0x000fc60007fbe0ff */
[----:B------:R0:W-:Y:S01]  /*32d0*/  STS.U8 [R136+UR11+0x5d00], R140 ;  /* 0x005d008c88007988 */ /* 0x0001e2000800000b */
[----:B------:R-:W-:Y:S01]  /*32e0*/  FMUL R169, R127, UR8 ;  /* 0x000000087fa97c20 */ /* 0x000fe20008400000 */
[----:B------:R-:W-:Y:S01]  /*32f0*/  FMUL R170, R128, UR8 ;  /* 0x0000000880aa7c20 */ /* 0x000fe20008400000 */
[-C--:B------:R-:W-:Y:S02]  /*3300*/  LEA.HI.X.SX32 R159, R157, R3.reuse, 0x1, P4 ;  /* 0x000000039d9f7211 */ /* 0x080fe400020f0eff */
[----:B------:R-:W-:Y:S01]  /*3310*/  LEA.HI.X.SX32 R147, R137, R3, 0x1, P5 ;  /* 0x0000000389937211 */ /* 0x000fe200028f0eff */
[C---:B------:R-:W-:Y:S01]  /*3320*/  IMAD R137, R133.reuse, 0xd, RZ ;  /* 0x0000000d85897824 */ /* 0x040fe200078e02ff */
[----:B0-----:R-:W-:-:S04]  /*3330*/  LEA R136, R133, R133, 0x2 ;  /* 0x0000008585887211 */ /* 0x001fc800078e10ff */
[-C--:B------:R-:W-:Y:S01]  /*3340*/  IADD3 R186, P4, PT, R136, R2.reuse, RZ ;  /* 0x0000000288ba7210 */ /* 0x080fe20007f9e0ff */
[----:B------:R-:W-:Y:S01]  /*3350*/  FMUL R0, R129, UR8 ;  /* 0x0000000881007c20 */ /* 0x000fe20008400000 */
[----:B------:R-:W-:Y:S01]  /*3360*/  FMNMX3 R168, R168, R169, R170, !PT ;  /* 0x000000a9a8a87276 */ /* 0x000fe200078000aa */
[----:B------:R-:W-:Y:S01]  /*3370*/  FMUL R156, R130, UR8 ;  /* 0x00000008829c7c20 */ /* 0x000fe20008400000 */
[----:B------:R-:W-:Y:S01]  /*3380*/  STS.U8 [R132+UR11+0x5180], R141 ;  /* 0x0051808d84007988 */ /* 0x000fe2000800000b */
[----:B------:R-:W-:Y:S02]  /*3390*/  LEA.HI.X.SX32 R187, R136, R3, 0x1, P4 ;  /* 0x0000000388bb7211 */ /* 0x000fe400020f0eff */
[----:B------:R-:W-:Y:S01]  /*33a0*/  IADD3 R170, P4, PT, R137, R2, RZ ;  /* 0x0000000289aa7210 */ /* 0x000fe20007f9e0ff */
[----:B------:R-:W-:Y:S04]  /*33b0*/  STS.U8 [R132+UR11+0x5580], R142 ;  /* 0x0055808e84007988 */ /* 0x000fe8000800000b */
[----:B------:R-:W-:Y:S04]  /*33c0*/  STS.U8 [R132+UR11+0x5980], R134 ;  /* 0x0059808684007988 */ /* 0x000fe8000800000b */
[----:B------:R0:W-:Y:S01]  /*33d0*/  STS.U8 [R132+UR11+0x5d80], R135 ;  /* 0x005d808784007988 */ /* 0x0001e2000800000b */
[----:B------:R-:W-:-:S02]  /*33e0*/  FMNMX3 R0, R168, R0, R156, !PT ;  /* 0x00000000a8007276 */ /* 0x000fc4000780009c */
[----:B------:R-:W-:Y:S01]  /*33f0*/  LEA.HI.X.SX32 R171, R137, R3, 0x1, P4 ;  /* 0x0000000389ab7211 */ /* 0x000fe200020f0eff */
[----:B0-----:R-:W-:-:S05]  /*3400*/  IMAD R132, R133, 0x15, RZ ;  /* 0x0000001585847824 */ /* 0x001fca00078e02ff */
[----:B------:R-:W-:-:S04]  /*3410*/  IADD3 R156, P4, PT, R132, R2, RZ ;  /* 0x00000002849c7210 */ /* 0x000fc80007f9e0ff */
[----:B------:R-:W-:Y:S01]  /*3420*/  LEA.HI.X.SX32 R157, R132, R3, 0x1, P4 ;  /* 0x00000003849d7211 */ /* 0x000fe200020f0eff */
[----:B------:R-:W-:-:S05]  /*3430*/  IMAD R132, R133, 0x1d, RZ ;  /* 0x0000001d85847824 */ /* 0x000fca00078e02ff */
[----:B------:R-:W-:-:S04]  /*3440*/  IADD3 R144, P4, PT, R132, R2, RZ ;  /* 0x0000000284907210 */ /* 0x000fc80007f9e0ff */
[----:B------:R-:W-:Y:S01]  /*3450*/  LEA.HI.X.SX32 R145, R132, R3, 0x1, P4 ;  /* 0x0000000384917211 */ /* 0x000fe200020f0eff */
[----:B------:R-:W-:-:S05]  /*3460*/  IMAD R132, R133, 0x6, RZ ;  /* 0x0000000685847824 */ /* 0x000fca00078e02ff */
[----:B------:R-:W-:-:S04]  /*3470*/  IADD3 R182, P4, PT, R132, R2, RZ ;  /* 0x0000000284b67210 */ /* 0x000fc80007f9e0ff */
[----:B------:R-:W-:Y:S01]  /*3480*/  LEA.HI.X.SX32 R183, R132, R3, 0x1, P4 ;  /* 0x0000000384b77211 */ /* 0x000fe200020f0eff */
[----:B------:R-:W-:-:S05]  /*3490*/  FMUL R132, R131, UR8 ;  /* 0x0000000883847c20 */ /* 0x000fca0008400000 */
[----:B------:R-:W-:-:S05]  /*34a0*/  FMNMX3 R0, R0, -INF , R132, !PT ;  /* 0xff80000000007876 */ /* 0x000fca0007800084 */
[--C-:B------:R-:W-:Y:S01]  /*34b0*/  FFMA R4, R4, UR8, -R0.reuse ;  /* 0x0000000804047c23 */ /* 0x100fe20008000800 */
[--C-:B------:R-:W-:Y:S01]  /*34c0*/  FFMA R5, R5, UR8, -R0.reuse ;  /* 0x0000000805057c23 */ /* 0x100fe20008000800 */
[--C-:B------:R-:W-:Y:S02]  /*34d0*/  FFMA R6, R6, UR8, -R0.reuse ;  /* 0x0000000806067c23 */ /* 0x100fe40008000800 */
[----:B------:R-:W-:Y:S01]  /*34e0*/  FMUL R4, R4, 1.4426950216293334961 ;  /* 0x3fb8aa3b04047820 */ /* 0x000fe20000400000 */
[----:B------:R-:W-:Y:S01]  /*34f0*/  FMUL R5, R5, 1.4426950216293334961 ;  /* 0x3fb8aa3b05057820 */ /* 0x000fe20000400000 */
[----:B------:R-:W-:Y:S01]  /*3500*/  FMUL R6, R6, 1.4426950216293334961 ;  /* 0x3fb8aa3b06067820 */ /* 0x000fe20000400000 */
[--C-:B------:R-:W-:Y:S01]  /*3510*/  FFMA R7, R7, UR8, -R0.reuse ;  /* 0x0000000807077c23 */ /* 0x100fe20008000800 */
[----:B------:R0:W-:Y:S01]  /*3520*/  MUFU.EX2 R140, R4 ;  /* 0x00000004008c7308 */ /* 0x0001e20000000800 */
[----:B------:R-:W-:-:S07]  /*3530*/  FFMA R8, R8, UR8, -R0 ;  /* 0x0000000808087c23 */ /* 0x000fce0008000800 */
[----:B------:R1:W2:Y:S01]  /*3540*/  MUFU.EX2 R136, R5 ;  /* 0x0000000500887308 */ /* 0x0002a20000000800 */
[----:B0-----:R-:W-:Y:S01]  /*3550*/  FMUL R4, R7, 1.4426950216293334961 ;  /* 0x3fb8aa3b07047820 */ /* 0x001fe20000400000 */
[----:B------:R-:W-:-:S06]  /*3560*/  IMAD R134, R133, 0xe, RZ ;  /* 0x0000000e85867824 */ /* 0x000fcc00078e02ff */
[----:B------:R2:W0:Y:S01]  /*3570*/  MUFU.EX2 R132, R6 ;  /* 0x0000000600847308 */ /* 0x0004220000000800 */
[----:B------:R-:W-:Y:S01]  /*3580*/  FMUL R8, R8, 1.4426950216293334961 ;  /* 0x3fb8aa3b08087820 */ /* 0x000fe20000400000 */
[--C-:B------:R-:W-:Y:S01]  /*3590*/  FFMA R9, R9, UR8, -R0.reuse ;  /* 0x0000000809097c23 */ /* 0x100fe20008000800 */
[----:B-1----:R-:W-:Y:S01]  /*35a0*/  FFMA R5, R10, UR8, -R0 ;  /* 0x000000080a057c23 */ /* 0x002fe20008000800 */
[----:B------:R-:W-:-:S04]  /*35b0*/  IADD3 R168, P4, PT, R134, R2, RZ ;  /* 0x0000000286a87210 */ /* 0x000fc80007f9e0ff */
[----:B------:R-:W1:Y:S01]  /*35c0*/  MUFU.EX2 R4, R4 ;  /* 0x0000000400047308 */ /* 0x000e620000000800 */
[----:B------:R-:W-:Y:S01]  /*35d0*/  FMUL R9, R9, 1.4426950216293334961 ;  /* 0x3fb8aa3b09097820 */ /* 0x000fe20000400000 */
[----:B------:R-:W-:Y:S01]  /*35e0*/  FFMA R11, R11, UR8, -R0 ;  /* 0x000000080b0b7c23 */ /* 0x000fe20008000800 */
[----:B------:R-:W-:Y:S01]  /*35f0*/  FMUL R5, R5, 1.4426950216293334961 ;  /* 0x3fb8aa3b05057820 */ /* 0x000fe20000400000 */
[----:B--2---:R-:W-:Y:S01]  /*3600*/  FADD R6, R140, R136 ;  /* 0x000000888c067221 */ /* 0x004fe20000000000 */
[----:B------:R-:W-:-:S03]  /*3610*/  LEA.HI.X.SX32 R169, R134, R3, 0x1, P4 ;  /* 0x0000000386a97211 */ /* 0x000fc600020f0eff */
[----:B------:R-:W2:Y:S01]  /*3620*/  MUFU.EX2 R139, R8 ;  /* 0x00000008008b7308 */ /* 0x000ea20000000800 */
[----:B------:R-:W-:Y:S01]  /*3630*/  FMUL R11, R11, 1.4426950216293334961 ;  /* 0x3fb8aa3b0b0b7820 */ /* 0x000fe20000400000 */
[----:B0-----:R-:W-:-:S06]  /*3640*/  FADD R7, R132, R6 ;  /* 0x0000000684077221 */ /* 0x001fcc0000000000 */
[----:B------:R-:W0:Y:S01]  /*3650*/  MUFU.EX2 R134, R9 ;  /* 0x0000000900867308 */ /* 0x000e220000000800 */
[----:B-1----:R-:W-:-:S07]  /*3660*/  FADD R7, R4, R7 ;  /* 0x0000000704077221 */ /* 0x002fce0000000000 */
[----:B------:R-:W1:Y:S08]  /*3670*/  MUFU.EX2 R5, R5 ;  /* 0x0000000500057308 */ /* 0x000e700000000800 */
[----:B------:R-:W3:Y:S01]  /*3680*/  MUFU.EX2 R6, R11 ;  /* 0x0000000b00067308 */ /* 0x000ee20000000800 */
[----:B--2---:R-:W-:-:S04]  /*3690*/  FADD R7, R139, R7 ;  /* 0x000000078b077221 */ /* 0x004fc80000000000 */
[----:B0-----:R-:W-:Y:S01]  /*36a0*/  FADD R7, R134, R7 ;  /* 0x0000000786077221 */ /* 0x001fe20000000000 */
[----:B------:R-:W-:-:S03]  /*36b0*/  FFMA R13, R13, UR8, -R0 ;  /* 0x000000080d0d7c23 */ /* 0x000fc60008000800 */
[----:B-1----:R-:W-:Y:S01]  /*36c0*/  FADD R7, R5, R7 ;  /* 0x0000000705077221 */ /* 0x002fe20000000000 */
[----:B------:R-:W-:Y:S01]  /*36d0*/  FMUL R13, R13, 1.4426950216293334961 ;  /* 0x3fb8aa3b0d0d7820 */ /* 0x000fe20000400000 */
[----:B---3--:R-:W-:Y:S01]  /*36e0*/  F2FP.SATFINITE.E4M3.F32.PACK_AB_MERGE_C R135, R6, R5, RZ ;  /* 0x000000050687723e */ /* 0x008fe200048070ff */
[--C-:B------:R-:W-:Y:S01]  /*36f0*/  FFMA R5, R12, UR8, -R0.reuse ;  /* 0x000000080c057c23 */ /* 0x100fe20008000800 */
[----:B------:R-:W-:-:S03]  /*3700*/  FFMA R14, R14, UR8, -R0 ;  /* 0x000000080e0e7c23 */ /* 0x000fc60008000800 */
[----:B------:R-:W-:Y:S01]  /*3710*/  FMUL R5, R5, 1.4426950216293334961 ;  /* 0x3fb8aa3b05057820 */ /* 0x000fe20000400000 */
[----:B------:R-:W0:Y:S01]  /*3720*/  MUFU.EX2 R251, R13 ;  /* 0x0000000d00fb7308 */ /* 0x000e220000000800 */
[----:B------:R-:W-:Y:S01]  /*3730*/  FFMA R15, R15, UR8, -R0 ;  /* 0x000000080f0f7c23 */ /* 0x000fe20008000800 */
[----:B------:R-:W-:-:S06]  /*3740*/  FADD R6, R6, R7 ;  /* 0x0000000706067221 */ /* 0x000fcc0000000000 */
[----:B------:R1:W2:Y:S01]  /*3750*/  MUFU.EX2 R138, R5 ;  /* 0x00000005008a7308 */ /* 0x0002a20000000800 */
[----:B------:R-:W-:Y:S01]  /*3760*/  FMUL R7, R15, 1.4426950216293334961 ;  /* 0x3fb8aa3b0f077820 */ /* 0x000fe20000400000 */
[--C-:B------:R-:W-:Y:S01]  /*3770*/  FFMA R17, R17, UR8, -R0.reuse ;  /* 0x0000000811117c23 */ /* 0x100fe20008000800 */
[----:B------:R-:W-:Y:S01]  /*3780*/  FFMA R16, R16, UR8, -R0 ;  /* 0x0000000810107c23 */ /* 0x000fe20008000800 */
[----:B-1----:R-:W-:Y:S02]  /*3790*/  FMUL R5, R14, 1.4426950216293334961 ;  /* 0x3fb8aa3b0e057820 */ /* 0x002fe40000400000 */
[----:B------:R-:W-:Y:S02]  /*37a0*/  FMUL R17, R17, 1.4426950216293334961 ;  /* 0x3fb8aa3b11117820 */ /* 0x000fe40000400000 */
[----:B------:R-:W-:Y:S01]  /*37b0*/  MUFU.EX2 R7, R7 ;  /* 0x0000000700077308 */ /* 0x000fe20000000800 */
[----:B------:R-:W-:-:S07]  /*37c0*/  FMUL R16, R16, 1.4426950216293334961 ;  /* 0x3fb8aa3b10107820 */ /* 0x000fce0000400000 */
[----:B------:R-:W1:Y:S01]  /*37d0*/  MUFU.EX2 R5, R5 ;  /* 0x0000000500057308 */ /* 0x000e620000000800 */
[----:B0-----:R-:W-:Y:S01]  /*37e0*/  MOV R15, R251 ;  /* 0x000000fb000f7202 */ /* 0x001fe20000000f00 */
[----:B------:R-:W-:Y:S01]  /*37f0*/  FFMA R18, R18, UR8, -R0 ;  /* 0x0000000812127c23 */ /* 0x000fe20008000800 */
[----:B--2---:R-:W-:Y:S01]  /*3800*/  FADD R6, R138, R6 ;  /* 0x000000068a067221 */ /* 0x004fe20000000000 */
[----:B------:R-:W-:-:S04]  /*3810*/  FFMA R19, R19, UR8, -R0 ;  /* 0x0000000813137c23 */ /* 0x000fc80008000800 */
[----:B------:R-:W-:Y:S01]  /*3820*/  MUFU.EX2 R10, R17 ;  /* 0x00000011000a7308 */ /* 0x000fe20000000800 */
[----:B------:R-:W-:Y:S01]  /*3830*/  FMUL R18, R18, 1.4426950216293334961 ;  /* 0x3fb8aa3b12127820 */ /* 0x000fe20000400000 */
[----:B------:R-:W-:-:S06]  /*3840*/  FADD R6, R15, R6 ;  /* 0x000000060f067221 */ /* 0x000fcc0000000000 */
[----:B------:R-:W0:Y:S01]  /*3850*/  MUFU.EX2 R12, R16 ;  /* 0x00000010000c7308 */ /* 0x000e220000000800 */
[----:B------:R-:W-:Y:S01]  /*3860*/  FMUL R8, R19, 1.4426950216293334961 ;  /* 0x3fb8aa3b13087820 */ /* 0x000fe20000400000 */
[----:B------:R-:W-:Y:S01]  /*3870*/  FFMA R22, R22, UR8, -R0 ;  /* 0x0000000816167c23 */ /* 0x000fe20008000800 */
[----:B-1----:R-:W-:-:S05]  /*3880*/  FADD R6, R5, R6 ;  /* 0x0000000605067221 */ /* 0x002fca0000000000 */
[----:B------:R-:W1:Y:S01]  /*3890*/  MUFU.EX2 R251, R18 ;  /* 0x0000001200fb7308 */ /* 0x000e620000000800 */
[----:B------:R-:W-:Y:S01]  /*38a0*/  FMUL R22, R22, 1.4426950216293334961 ;  /* 0x3fb8aa3b16167820 */ /* 0x000fe20000400000 */
[----:B------:R-:W-:-:S06]  /*38b0*/  FADD R6, R7, R6 ;  /* 0x0000000607067221 */ /* 0x000fcc0000000000 */
[----:B------:R-:W2:Y:S01]  /*38c0*/  MUFU.EX2 R8, R8 ;  /* 0x0000000800087308 */ /* 0x000ea20000000800 */
[----:B0-----:R-:W-:Y:S01]  /*38d0*/  FADD R6, R12, R6 ;  /* 0x000000060c067221 */ /* 0x001fe20000000000 */
[----:B------:R-:W-:-:S06]  /*38e0*/  FFMA R9, R20, UR8, -R0 ;  /* 0x0000000814097c23 */ /* 0x000fcc0008000800 */
[----:B------:R0:W-:Y:S01]  /*38f0*/  MUFU.EX2 R252, R22 ;  /* 0x0000001600fc7308 */ /* 0x0001e20000000800 */
[----:B------:R-:W-:Y:S01]  /*3900*/  FMUL R9, R9, 1.4426950216293334961 ;  /* 0x3fb8aa3b09097820 */ /* 0x000fe20000400000 */
[----:B------:R-:W-:Y:S01]  /*3910*/  FFMA R21, R21, UR8, -R0 ;  /* 0x0000000815157c23 */ /* 0x000fe20008000800 */
[----:B0-----:R-:W-:-:S05]  /*3920*/  MOV R22, R10 ;  /* 0x0000000a00167202 */ /* 0x001fca0000000f00 */
[----:B------:R-:W-:Y:S01]  /*3930*/  FADD R6, R22, R6 ;  /* 0x0000000616067221 */ /* 0x000fe20000000000 */
[----:B------:R0:W3:Y:S01]  /*3940*/  MUFU.EX2 R13, R9 ;  /* 0x00000009000d7308 */ /* 0x0000e20000000800 */
[----:B------:R-:W-:Y:S02]  /*3950*/  FMUL R21, R21, 1.4426950216293334961 ;  /* 0x3fb8aa3b15157820 */ /* 0x000fe40000400000 */
[----:B-1----:R-:W-:Y:S01]  /*3960*/  FADD R6, R251, R6 ;  /* 0x00000006fb067221 */ /* 0x002fe20000000000 */
[----:B------:R-:W-:Y:S01]  /*3970*/  FFMA R23, R23, UR8, -R0 ;  /* 0x0000000817177c23 */ /* 0x000fe20008000800 */
[C---:B--2---:R-:W-:Y:S02]  /*3980*/  F2FP.SATFINITE.E4M3.F32.PACK_AB_MERGE_C R251, R8.reuse, R251, RZ ;  /* 0x000000fb08fb723e */ /* 0x044fe400048070ff */
[----:B------:R-:W-:Y:S01]  /*3990*/  FADD R6, R8, R6 ;  /* 0x0000000608067221 */ /* 0x000fe20000000000 */
[----:B------:R-:W-:Y:S01]  /*39a0*/  FFMA R8, R24, UR8, -R0 ;  /* 0x0000000818087c23 */ /* 0x000fe20008000800 */
[----:B------:R-:W1:Y:S01]  /*39b0*/  MUFU.EX2 R11, R21 ;  /* 0x00000015000b7308 */ /* 0x000e620000000800 */
[----:B0-----:R-:W-:-:S02]  /*39c0*/  FMUL R9, R23, 1.4426950216293334961 ;  /* 0x3fb8aa3b17097820 */ /* 0x001fc40000400000 */
[----:B------:R-:W-:Y:S01]  /*39d0*/  FMUL R8, R8, 1.4426950216293334961 ;  /* 0x3fb8aa3b08087820 */ /* 0x000fe20000400000 */
[--C-:B------:R-:W-:Y:S01]  /*39e0*/  FFMA R25, R25, UR8, -R0.reuse ;  /* 0x0000000819197c23 */ /* 0x100fe20008000800 */
[----:B------:R-:W-:-:S03]  /*39f0*/  FFMA R26, R26, UR8, -R0 ;  /* 0x000000081a1a7c23 */ /* 0x000fc60008000800 */
[----:B------:R0:W2:Y:S01]  /*3a00*/  MUFU.EX2 R16, R8 ;  /* 0x0000000800107308 */ /* 0x0000a20000000800 */
[----:B------:R-:W-:Y:S01]  /*3a10*/  FMUL R25, R25, 1.4426950216293334961 ;  /* 0x3fb8aa3b19197820 */ /* 0x000fe20000400000 */
[----:B---3--:R-:W-:-:S06]  /*3a20*/  FADD R10, R13, R6 ;  /* 0x000000060d0a7221 */ /* 0x008fcc0000000000 */
[----:B------:R-:W3:Y:S01]  /*3a30*/  MUFU.EX2 R9, R9 ;  /* 0x0000000900097308 */ /* 0x000ee20000000800 */
[----:B------:R-:W-:Y:S01]  /*3a40*/  FMUL R17, R26, 1.4426950216293334961 ;  /* 0x3fb8aa3b1a117820 */ /* 0x000fe20000400000 */
[----:B------:R-:W-:Y:S01]  /*3a50*/  FFMA R27, R27, UR8, -R0 ;  /* 0x000000081b1b7c23 */ /* 0x000fe20008000800 */
[----:B------:R-:W-:Y:S01]  /*3a60*/  F2FP.SATFINITE.E4M3.F32.PACK_AB_MERGE_C R137, R4, R132, RZ ;  /* 0x000000840489723e */ /* 0x000fe200048070ff */
[----:B-1----:R-:W-:Y:S01]  /*3a70*/  FADD R10, R11, R10 ;  /* 0x0000000a0b0a7221 */ /* 0x002fe20000000000 */
[--C-:B------:R-:W-:Y:S01]  /*3a80*/  FFMA R29, R29, UR8, -R0.reuse ;  /* 0x000000081d1d7c23 */ /* 0x100fe20008000800 */
[----:B0-----:R-:W-:Y:S02]  /*3a90*/  FMUL R8, R27, 1.4426950216293334961 ;  /* 0x3fb8aa3b1b087820 */ /* 0x001fe40000400000 */
[----:B------:R-:W0:Y:S01]  /*3aa0*/  MUFU.EX2 R132, R25 ;  /* 0x0000001900847308 */ /* 0x000e220000000800 */
[----:B------:R-:W-:Y:S01]  /*3ab0*/  F2FP.SATFINITE.E4M3.F32.PACK_AB_MERGE_C R6, R7, R5, RZ ;  /* 0x000000050706723e */ /* 0x000fe200048070ff */
[----:B------:R-:W-:Y:S01]  /*3ac0*/  FFMA R28, R28, UR8, -R0 ;  /* 0x000000081c1c7c23 */ /* 0x000fe20008000800 */
[----:B------:R-:W-:Y:S01]  /*3ad0*/  FADD R7, R252, R10 ;  /* 0x0000000afc077221 */ /* 0x000fe20000000000 */
[----:B------:R-:W-:-:S04]  /*3ae0*/  FMUL R29, R29, 1.4426950216293334961 ;  /* 0x3fb8aa3b1d1d7820 */ /* 0x000fc80000400000 */
[----:B------:R-:W1:Y:S01]  /*3af0*/  MUFU.EX2 R17, R17 ;  /* 0x0000001100117308 */ /* 0x000e620000000800 */
[----:B--2---:R-:W-:Y:S01]  /*3b00*/  MOV R27, R16 ;  /* 0x00000010001b7202 */ /* 0x004fe20000000f00 */
[----:B------:R-:W-:Y:S01]  /*3b10*/  FMUL R28, R28, 1.4426950216293334961 ;  /* 0x3fb8aa3b1c1c7820 */ /* 0x000fe20000400000 */
[----:B---3--:R-:W-:Y:S01]  /*3b20*/  FADD R7, R9, R7 ;  /* 0x0000000709077221 */ /* 0x008fe20000000000 */
[----:B------:R-:W-:-:S04]  /*3b30*/  FFMA R30, R30, UR8, -R0 ;  /* 0x000000081e1e7c23 */ /* 0x000fc80008000800 */
[----:B------:R-:W2:Y:S01]  /*3b40*/  MUFU.EX2 R8, R8 ;  /* 0x0000000800087308 */ /* 0x000ea20000000800 */
[----:B------:R-:W-:Y:S01]  /*3b50*/  FADD R7, R27, R7 ;  /* 0x000000071b077221 */ /* 0x000fe20000000000 */
[----:B------:R-:W-:Y:S01]  /*3b60*/  FMUL R18, R30, 1.4426950216293334961 ;  /* 0x3fb8aa3b1e127820 */ /* 0x000fe20000400000 */
[----:B------:R-:W-:-:S05]  /*3b70*/  FFMA R31, R31, UR8, -R0 ;  /* 0x000000081f1f7c23 */ /* 0x000fca0008000800 */
[----:B------:R-:W3:Y:S01]  /*3b80*/  MUFU.EX2 R19, R29 ;  /* 0x0000001d00137308 */ /* 0x000ee20000000800 */
[----:B------:R-:W-:Y:S01]  /*3b90*/  F2FP.SATFINITE.E4M3.F32.PACK_AB_MERGE_C R252, R9, R252, RZ ;  /* 0x000000fc09fc723e */ /* 0x000fe200048070ff */
[----:B0-----:R-:W-:-:S06]  /*3ba0*/  FADD R7, R132, R7 ;  /* 0x0000000784077221 */ /* 0x001fcc0000000000 */
[----:B------:R-:W0:Y:S01]  /*3bb0*/  MUFU.EX2 R16, R28 ;  /* 0x0000001c00107308 */ /* 0x000e220000000800 */
[----:B------:R-:W-:Y:S01]  /*3bc0*/  FMUL R9, R31, 1.4426950216293334961 ;  /* 0x3fb8aa3b1f097820 */ /* 0x000fe20000400000 */
[----:B-1----:R-:W-:Y:S01]  /*3bd0*/  FADD R7, R17, R7 ;  /* 0x0000000711077221 */ /* 0x002fe20000000000 */
[----:B------:R-:W-:-:S05]  /*3be0*/  FFMA R33, R33, UR8, -R0 ;  /* 0x0000000821217c23 */ /* 0x000fca0008000800 */
[----:B------:R-:W1:Y:S01]  /*3bf0*/  MUFU.EX2 R18, R18 ;  /* 0x0000001200127308 */ /* 0x000e620000000800 */
[----:B--2---:R-:W-:Y:S01]  /*3c00*/  FADD R7, R8, R7 ;  /* 0x0000000708077221 */ /* 0x004fe20000000000 */
[----:B------:R-:W-:Y:S01]  /*3c10*/  FMUL R33, R33, 1.4426950216293334961 ;  /* 0x3fb8aa3b21217820 */ /* 0x000fe20000400000 */
[----:B------:R-:W-:Y:S01]  /*3c20*/  FFMA R10, R32, UR8, -R0 ;  /* 0x00000008200a7c23 */ /* 0x000fe20008000800 */
[----:B---3--:R-:W-:-:S04]  /*3c30*/  MOV R32, R19 ;  /* 0x0000001300207202 */ /* 0x008fc80000000f00 */
[----:B------:R-:W2:Y:S01]  /*3c40*/  MUFU.EX2 R9, R9 ;  /* 0x0000000900097308 */ /* 0x000ea20000000800 */
[----:B0-----:R-:W-:Y:S01]  /*3c50*/  FADD R7, R16, R7 ;  /* 0x0000000710077221 */ /* 0x001fe20000000000 */
[----:B------:R-:W-:-:S03]  /*3c60*/  FMUL R10, R10, 1.4426950216293334961 ;  /* 0x3fb8aa3b0a0a7820 */ /* 0x000fc60000400000 */
[----:B------:R-:W-:-:S03]  /*3c70*/  FADD R7, R32, R7 ;  /* 0x0000000720077221 */ /* 0x000fc60000000000 */
[----:B------:R-:W0:Y:S01]  /*3c80*/  MUFU.EX2 R20, R33 ;  /* 0x0000002100147308 */ /* 0x000e220000000800 */
[--C-:B------:R-:W-:Y:S01]  /*3c90*/  FFMA R34, R34, UR8, -R0.reuse ;  /* 0x0000000822227c23 */ /* 0x100fe20008000800 */
[----:B------:R-:W-:-:S06]  /*3ca0*/  FFMA R37, R37, UR8, -R0 ;  /* 0x0000000825257c23 */ /* 0x000fcc0008000800 */
[----:B------:R1:W3:Y:S01]  /*3cb0*/  MUFU.EX2 R30, R10 ;  /* 0x0000000a001e7308 */ /* 0x0002e20000000800 */
[----:B------:R-:W-:Y:S01]  /*3cc0*/  FMUL R19, R34, 1.4426950216293334961 ;  /* 0x3fb8aa3b22137820 */ /* 0x000fe20000400000 */
[----:B------:R-:W-:Y:S01]  /*3cd0*/  FFMA R35, R35, UR8, -R0 ;  /* 0x0000000823237c23 */ /* 0x000fe20008000800 */
[----:B-1----:R-:W-:Y:S01]  /*3ce0*/  FADD R10, R18, R7 ;  /* 0x00000007120a7221 */ /* 0x002fe20000000000 */
[----:B--2---:R-:W-:-:S03]  /*3cf0*/  F2FP.SATFINITE.E4M3.F32.PACK_AB_MERGE_C R18, R9, R18, RZ ;  /* 0x000000120912723e */ /* 0x004fc600048070ff */
[----:B------:R-:W-:Y:S01]  /*3d00*/  FADD R10, R9, R10 ;  /* 0x0000000a090a7221 */ /* 0x000fe20000000000 */
[--C-:B------:R-:W-:Y:S01]  /*3d10*/  FFMA R9, R36, UR8, -R0.reuse ;  /* 0x0000000824097c23 */ /* 0x100fe20008000800 */
[----:B------:R-:W-:Y:S01]  /*3d20*/  FMUL R37, R37, 1.4426950216293334961 ;  /* 0x3fb8aa3b25257820 */ /* 0x000fe20000400000 */
[----:B------:R-:W-:Y:S01]  /*3d30*/  FMUL R35, R35, 1.4426950216293334961 ;  /* 0x3fb8aa3b23237820 */ /* 0x000fe20000400000 */
[----:B0-----:R-:W-:Y:S01]  /*3d40*/  MOV R34, R20 ;  /* 0x0000001400227202 */ /* 0x001fe20000000f00 */
[----:B------:R-:W-:Y:S01]  /*3d50*/  FMUL R9, R9, 1.4426950216293334961 ;  /* 0x3fb8aa3b09097820 */ /* 0x000fe20000400000 */
[----:B------:R-:W0:Y:S01]  /*3d60*/  MUFU.EX2 R19, R19 ;  /* 0x0000001300137308 */ /* 0x000e220000000800 */
[----:B------:R-:W-:Y:S01]  /*3d70*/  MOV R14, R140 ;  /* 0x0000008c000e7202 */ /* 0x000fe20000000f00 */
[----:B------:R-:W-:-:S06]  /*3d80*/  FFMA R38, R38, UR8, -R0 ;  /* 0x0000000826267c23 */ /* 0x000fcc0008000800 */
[----:B------:R-:W1:Y:S01]  /*3d90*/  MUFU.EX2 R20, R37 ;  /* 0x0000002500147308 */ /* 0x000e620000000800 */
[----:B------:R-:W-:Y:S01]  /*3da0*/  MOV R21, R14 ;  /* 0x0000000e00157202 */ /* 0x000fe20000000f00 */
[----:B---3--:R-:W-:-:S06]  /*3db0*/  FADD R10, R30, R10 ;  /* 0x0000000a1e0a7221 */ /* 0x008fcc0000000000 */
[----:B------:R-:W2:Y:S01]  /*3dc0*/  MUFU.EX2 R7, R35 ;  /* 0x0000002300077308 */ /* 0x000ea20000000800 */
[----:B------:R-:W-:-:S07]  /*3dd0*/  FMUL R14, R38, 1.4426950216293334961 ;  /* 0x3fb8aa3b260e7820 */ /* 0x000fce0000400000 */
[----:B------:R3:W4:Y:S01]  /*3de0*/  MUFU.EX2 R26, R9 ;  /* 0x00000009001a7308 */ /* 0x0007220000000800 */
[----:B------:R-:W-:Y:S01]  /*3df0*/  FFMA R39, R39, UR8, -R0 ;  /* 0x0000000827277c23 */ /* 0x000fe20008000800 */
[----:B------:R-:W-:Y:S01]  /*3e00*/  MOV R24, R13 ;  /* 0x0000000d00187202 */ /* 0x000fe20000000f00 */
[----:B------:R-:W-:Y:S01]  /*3e10*/  FADD R10, R34, R10 ;  /* 0x0000000a220a7221 */ /* 0x000fe20000000000 */
[--C-:B------:R-:W-:Y:S01]  /*3e20*/  FFMA R40, R40, UR8, -R0.reuse ;  /* 0x0000000828287c23 */ /* 0x100fe20008000800 */
[----:B------:R-:W-:Y:S01]  /*3e30*/  FMUL R13, R39, 1.4426950216293334961 ;  /* 0x3fb8aa3b270d7820 */ /* 0x000fe20000400000 */
[----:B------:R-:W-:Y:S01]  /*3e40*/  FFMA R42, R42, UR8, -R0 ;  /* 0x000000082a2a7c23 */ /* 0x000fe20008000800 */
[----:B0-----:R-:W-:Y:S01]  /*3e50*/  FADD R10, R19, R10 ;  /* 0x0000000a130a7221 */ /* 0x001fe20000000000 */
[----:B------:R-:W0:Y:S01]  /*3e60*/  MUFU.EX2 R14, R14 ;  /* 0x0000000e000e7308 */ /* 0x000e220000000800 */
[----:B---3--:R-:W-:Y:S01]  /*3e70*/  FMUL R9, R40, 1.4426950216293334961 ;  /* 0x3fb8aa3b28097820 */ /* 0x008fe20000400000 */
[----:B-1----:R-:W-:Y:S01]  /*3e80*/  MOV R40, R20 ;  /* 0x0000001400287202 */ /* 0x002fe20000000f00 */
[----:B------:R-:W-:Y:S01]  /*3e90*/  FFMA R41, R41, UR8, -R0 ;  /* 0x0000000829297c23 */ /* 0x000fe20008000800 */
[----:B------:R-:W-:Y:S01]  /*3ea0*/  FMUL R20, R42, 1.4426950216293334961 ;  /* 0x3fb8aa3b2a147820 */ /* 0x000fe20000400000 */
[C---:B--2---:R-:W-:Y:S01]  /*3eb0*/  F2FP.SATFINITE.E4M3.F32.PACK_AB_MERGE_C R19, R7.reuse, R19, RZ ;  /* 0x000000130713723e */ /* 0x044fe200048070ff */
[----:B------:R-:W-:-:S02]  /*3ec0*/  FADD R7, R7, R10 ;  /* 0x0000000a07077221 */ /* 0x000fc40000000000 */
[----:B------:R-:W1:Y:S01]  /*3ed0*/  MUFU.EX2 R13, R13 ;  /* 0x0000000d000d7308 */ /* 0x000e620000000800 */
[----:B----4-:R-:W-:Y:S01]  /*3ee0*/  MOV R42, R26 ;  /* 0x0000001a002a7202 */ /* 0x010fe20000000f00 */
[----:B------:R-:W-:Y:S01]  /*3ef0*/  FMUL R10, R41, 1.4426950216293334961 ;  /* 0x3fb8aa3b290a7820 */ /* 0x000fe20000400000 */
[----:B------:R-:W-:-:S03]  /*3f00*/  FFMA R43, R43, UR8, -R0 ;  /* 0x000000082b2b7c23 */ /* 0x000fc60008000800 */
[----:B------:R-:W-:Y:S02]  /*3f10*/  FADD R7, R42, R7 ;  /* 0x000000072a077221 */ /* 0x000fe40000000000 */
[----:B------:R-:W2:Y:S01]  /*3f20*/  MUFU.EX2 R9, R9 ;  /* 0x0000000900097308 */ /* 0x000ea20000000800 */
[----:B------:R-:W-:Y:S01]  /*3f30*/  MOV R41, R15 ;  /* 0x0000000f00297202 */ /* 0x000fe20000000f00 */
[----:B------:R-:W-:Y:S01]  /*3f40*/  FADD R7, R40, R7 ;  /* 0x0000000728077221 */ /* 0x000fe20000000000 */
[----:B------:R-:W-:Y:S01]  /*3f50*/  MOV R35, R11 ;  /* 0x0000000b00237202 */ /* 0x000fe20000000f00 */
[----:B------:R-:W-:Y:S01]  /*3f60*/  FMUL R15, R43, 1.4426950216293334961 ;  /* 0x3fb8aa3b2b0f7820 */ /* 0x000fe20000400000 */
[----:B------:R-:W-:-:S03]  /*3f70*/  FFMA R11, R44, UR8, -R0 ;  /* 0x000000082c0b7c23 */ /* 0x000fc60008000800 */
[----:B------:R-:W3:Y:S01]  /*3f80*/  MUFU.EX2 R10, R10 ;  /* 0x0000000a000a7308 */ /* 0x000ee20000000800 */
[----:B0-----:R-:W-:Y:S01]  /*3f90*/  FADD R7, R14, R7 ;  /* 0x000000070e077221 */ /* 0x001fe20000000000 */
[----:B------:R-:W-:Y:S01]  /*3fa0*/  FMUL R11, R11, 1.4426950216293334961 ;  /* 0x3fb8aa3b0b0b7820 */ /* 0x000fe20000400000 */
[----:B------:R-:W-:-:S05]  /*3fb0*/  FFMA R45, R45, UR8, -R0 ;  /* 0x000000082d2d7c23 */ /* 0x000fca0008000800 */
[----:B------:R-:W0:Y:S01]  /*3fc0*/  MUFU.EX2 R20, R20 ;  /* 0x0000001400147308 */ /* 0x000e220000000800 */
[----:B-1----:R-:W-:Y:S01]  /*3fd0*/  FADD R7, R13, R7 ;  /* 0x000000070d077221 */ /* 0x002fe20000000000 */
[----:B------:R-:W-:Y:S01]  /*3fe0*/  IMAD R4, R133, 0x16, RZ ;  /* 0x0000001685047824 */ /* 0x000fe200078e02ff */
[----:B------:R-:W-:Y:S01]  /*3ff0*/  MOV R36, R12 ;  /* 0x0000000c00247202 */ /* 0x000fe20000000f00 */
[----:B------:R-:W-:Y:S01]  /*4000*/  FMUL R12, R45, 1.4426950216293334961 ;  /* 0x3fb8aa3b2d0c7820 */ /* 0x000fe20000400000 */
[----:B------:R-:W-:-:S03]  /*4010*/  FFMA R46, R46, UR8, -R0 ;  /* 0x000000082e2e7c23 */ /* 0x000fc60008000800 */
[----:B------:R-:W1:Y:S01]  /*4020*/  MUFU.EX2 R15, R15 ;  /* 0x0000000f000f7308 */ /* 0x000e620000000800 */
[----:B--2---:R-:W-:Y:S01]  /*4030*/  FADD R7, R9, R7 ;  /* 0x0000000709077221 */ /* 0x004fe20000000000 */
[----:B------:R-:W-:Y:S01]  /*4040*/  MOV R39, R16 ;  /* 0x0000001000277202 */ /* 0x000fe20000000f00 */
[----:B------:R-:W-:Y:S01]  /*4050*/  IMAD R5, R133, 0x1e, RZ ;  /* 0x0000001e85057824 */ /* 0x000fe200078e02ff */
[----:B------:R-:W-:Y:S01]  /*4060*/  IADD3 R142, P4, PT, R4, R2, RZ ;  /* 0x00000002048e7210 */ /* 0x000fe20007f9e0ff */
[----:B------:R-:W-:-:S03]  /*4070*/  FMUL R16, R46, 1.4426950216293334961 ;  /* 0x3fb8aa3b2e107820 */ /* 0x000fc60000400000 */
[----:B------:R-:W2:Y:S01]  /*4080*/  MUFU.EX2 R11, R11 ;  /* 0x0000000b000b7308 */ /* 0x000ea20000000800 */
[----:B------:R-:W-:Y:S01]  /*4090*/  FFMA R47, R47, UR8, -R0 ;  /* 0x000000082f2f7c23 */ /* 0x000fe20008000800 */
[----:B---3--:R-:W-:Y:S01]  /*40a0*/  FADD R7, R10, R7 ;  /* 0x000000070a077221 */ /* 0x008fe20000000000 */
[----:B------:R-:W-:Y:S02]  /*40b0*/  LEA.HI.X.SX32 R143, R4, R3, 0x1, P4 ;  /* 0x00000003048f7211 */ /* 0x000fe400020f0eff */
[----:B------:R-:W-:-:S03]  /*40c0*/  IADD3 R140, P4, PT, R5, R2, RZ ;  /* 0x00000002058c7210 */ /* 0x000fc60007f9e0ff */
[----:B------:R-:W3:Y:S01]  /*40d0*/  MUFU.EX2 R12, R12 ;  /* 0x0000000c000c7308 */ /* 0x000ee20000000800 */
[----:B------:R-:W-:Y:S01]  /*40e0*/  F2FP.SATFINITE.E4M3.F32.PACK_AB_MERGE_C R17, R8, R17, RZ ;  /* 0x000000110811723e */ /* 0x000fe200048070ff */
[----:B------:R-:W-:Y:S01]  /*40f0*/  FMUL R47, R47, 1.4426950216293334961 ;  /* 0x3fb8aa3b2f2f7820 */ /* 0x000fe20000400000 */
[----:B------:R-:W-:Y:S01]  /*4100*/  MOV R38, R21 ;  /* 0x0000001500267202 */ /* 0x000fe20000000f00 */
[----:B0-----:R-:W-:Y:S01]  /*4110*/  FADD R21, R20, R7 ;  /* 0x0000000714157221 */ /* 0x001fe20000000000 */
[----:B------:R-:W-:-:S03]  /*4120*/  LEA R8, R133, -R133, 0x3 ;  /* 0x8000008585087211 */ /* 0x000fc600078e18ff */
[----:B------:R-:W0:Y:S01]  /*4130*/  MUFU.EX2 R16, R16 ;  /* 0x0000001000107308 */ /* 0x000e220000000800 */
[----:B------:R-:W-:Y:S01]  /*4140*/  LEA.HI.X.SX32 R141, R5, R3, 0x1, P4 ;  /* 0x00000003058d7211 */ /* 0x000fe200020f0eff */
[C---:B-1----:R-:W-:Y:S01]  /*4150*/  FADD R21, R15.reuse, R21 ;  /* 0x000000150f157221 */ /* 0x042fe20000000000 */
[----:B------:R-:W-:Y:S02]  /*4160*/  MOV R25, R138 ;  /* 0x0000008a00197202 */ /* 0x000fe40000000f00 */
[C---:B------:R-:W-:Y:S02]  /*4170*/  IADD3 R138, P4, PT, R8.reuse, R2, RZ ;  /* 0x00000002088a7210 */ /* 0x040fe40007f9e0ff */
[----:B------:R-:W-:Y:S01]  /*4180*/  F2FP.SATFINITE.E4M3.F32.PACK_AB_MERGE_C R20, R15, R20, RZ ;  /* 0x000000140f14723e */ /* 0x000fe200048070ff */
[----:B------:R-:W1:Y:S01]  /*4190*/  MUFU.EX2 R7, R47 ;  /* 0x0000002f00077308 */ /* 0x000e620000000800 */
[----:B------:R-:W-:Y:S02]  /*41a0*/  LEA R15, R133, -R133, 0x4 ;  /* 0x80000085850f7211 */ /* 0x000fe400078e20ff */
[----:B------:R-:W-:Y:S01]  /*41b0*/  MOV R23, R139 ;  /* 0x0000008b00177202 */ /* 0x000fe20000000f00 */
[----:B--2---:R-:W-:Y:S01]  /*41c0*/  FADD R21, R11, R21 ;  /* 0x000000150b157221 */ /* 0x004fe20000000000 */
[----:B------:R-:W-:-:S02]  /*41d0*/  LEA.HI.X.SX32 R139, R8, R3, 0x1, P4 ;  /* 0x00000003088b7211 */ /* 0x000fc400020f0eff */
[----:B------:R-:W-:Y:S02]  /*41e0*/  MOV R43, R136 ;  /* 0x00000088002b7202 */ /* 0x000fe40000000f00 */
[C---:B------:R-:W-:Y:S01]  /*41f0*/  IADD3 R136, P4, PT, R15.reuse, R2, RZ ;  /* 0x000000020f887210 */ /* 0x040fe20007f9e0ff */
[----:B---3--:R-:W-:Y:S01]  /*4200*/  FADD R21, R12, R21 ;  /* 0x000000150c157221 */ /* 0x008fe20000000000 */
[----:B------:R-:W-:Y:S02]  /*4210*/  MOV R33, R137 ;  /* 0x0000008900217202 */ /* 0x000fe40000000f00 */
[----:B------:R-:W-:Y:S01]  /*4220*/  LEA.HI.X.SX32 R137, R15, R3, 0x1, P4 ;  /* 0x000000030f897211 */ /* 0x000fe200020f0eff */
[--C-:B------:R-:W-:Y:S01]  /*4230*/  FFMA R15, R48, UR8, -R0.reuse ;  /* 0x00000008300f7c23 */ /* 0x100fe20008000800 */
[----:B0-----:R-:W-:Y:S01]  /*4240*/  FADD R21, R16, R21 ;  /* 0x0000001510157221 */ /* 0x001fe20000000000 */
[--C-:B------:R-:W-:Y:S01]  /*4250*/  FFMA R49, R49, UR8, -R0.reuse ;  /* 0x0000000831317c23 */ /* 0x100fe20008000800 */
[----:B------:R-:W-:Y:S01]  /*4260*/  F2FP.SATFINITE.E4M3.F32.PACK_AB_MERGE_C R14, R13, R14, RZ ;  /* 0x0000000e0d0e723e */ /* 0x000fe200048070ff */
[----:B------:R-:W-:Y:S01]  /*4270*/  FMUL R15, R15, 1.4426950216293334961 ;  /* 0x3fb8aa3b0f0f7820 */ /* 0x000fe20000400000 */
[C---:B-1----:R-:W-:Y:S01]  /*4280*/  F2FP.SATFINITE.E4M3.F32.PACK_AB_MERGE_C R13, R7.reuse, R16, RZ ;  /* 0x00000010070d723e */ /* 0x042fe200048070ff */
[----:B------:R-:W-:Y:S01]  /*4290*/  FADD R7, R7, R21 ;  /* 0x0000001507077221 */ /* 0x000fe20000000000 */
[----:B------:R-:W-:Y:S01]  /*42a0*/  FMUL R21, R49, 1.4426950216293334961 ;  /* 0x3fb8aa3b31157820 */ /* 0x000fe20000400000 */
[----:B------:R-:W-:-:S02]  /*42b0*/  FFMA R50, R50, UR8, -R0 ;  /* 0x0000000832327c23 */ /* 0x000fc40008000800 */
[----:B------:R-:W0:Y:S01]  /*42c0*/  MUFU.EX2 R15, R15 ;  /* 0x0000000f000f7308 */ /* 0x000e220000000800 */
[--C-:B------:R-:W-:Y:S01]  /*42d0*/  FFMA R51, R51, UR8, -R0.reuse ;  /* 0x0000000833337c23 */ /* 0x100fe20008000800 */
[----:B------:R-:W-:Y:S01]  /*42e0*/  FMUL R29, R50, 1.4426950216293334961 ;  /* 0x3fb8aa3b321d7820 */ /* 0x000fe20000400000 */
[----:B------:R-:W-:Y:S01]  /*42f0*/  MOV R26, R25 ;  /* 0x00000019001a7202 */ /* 0x000fe20000000f00 */
[----:B------:R-:W-:Y:S01]  /*4300*/  FFMA R52, R52, UR8, -R0 ;  /* 0x0000000834347c23 */ /* 0x000fe20008000800 */
[----:B------:R-:W-:-:S03]  /*4310*/  FMUL R25, R51, 1.4426950216293334961 ;  /* 0x3fb8aa3b33197820 */ /* 0x000fc60000400000 */
[----:B------:R-:W1:Y:S01]  /*4320*/  MUFU.EX2 R21, R21 ;  /* 0x0000001500157308 */ /* 0x000e620000000800 */
[----:B------:R-:W-:Y:S01]  /*4330*/  MOV R31, R22 ;  /* 0x00000016001f7202 */ /* 0x000fe20000000f00 */
[----:B------:R-:W-:Y:S01]  /*4340*/  FMUL R22, R52, 1.4426950216293334961 ;  /* 0x3fb8aa3b34167820 */ /* 0x000fe20000400000 */
[----:B------:R-:W-:-:S05]  /*4350*/  FFMA R53, R53, UR8, -R0 ;  /* 0x0000000835357c23 */ /* 0x000fca0008000800 */
[----:B------:R-:W2:Y:S01]  /*4360*/  MUFU.EX2 R29, R29 ;  /* 0x0000001d001d7308 */ /* 0x000ea20000000800 */
[----:B------:R-:W-:Y:S01]  /*4370*/  MOV R28, R23 ;  /* 0x00000017001c7202 */ /* 0x000fe20000000f00 */
[----:B------:R-:W-:Y:S01]  /*4380*/  FMUL R23, R53, 1.4426950216293334961 ;  /* 0x3fb8aa3b35177820 */ /* 0x000fe20000400000 */
[----:B------:R-:W-:-:S05]  /*4390*/  FFMA R54, R54, UR8, -R0 ;  /* 0x0000000836367c23 */ /* 0x000fca0008000800 */
[----:B------:R-:W3:Y:S01]  /*43a0*/  MUFU.EX2 R25, R25 ;  /* 0x0000001900197308 */ /* 0x000ee20000000800 */
[----:B------:R-:W-:Y:S01]  /*43b0*/  MOV R53, R27 ;  /* 0x0000001b00357202 */ /* 0x000fe20000000f00 */
[----:B0-----:R-:W-:Y:S01]  /*43c0*/  FADD R7, R15, R7 ;  /* 0x000000070f077221 */ /* 0x001fe20000000000 */
[----:B------:R-:W-:Y:S01]  /*43d0*/  FMUL R27, R54, 1.4426950216293334961 ;  /* 0x3fb8aa3b361b7820 */ /* 0x000fe20000400000 */
[----:B------:R-:W-:-:S04]  /*43e0*/  FFMA R55, R55, UR8, -R0 ;  /* 0x0000000837377c23 */ /* 0x000fc80008000800 */
[----:B------:R-:W0:Y:S01]  /*43f0*/  MUFU.EX2 R22, R22 ;  /* 0x0000001600167308 */ /* 0x000e220000000800 */
[----:B------:R-:W-:Y:S01]  /*4400*/  MOV R48, R28 ;  /* 0x0000001c00307202 */ /* 0x000fe20000000f00 */
[----:B-1----:R-:W-:Y:S01]  /*4410*/  FADD R7, R21, R7 ;  /* 0x0000000715077221 */ /* 0x002fe20000000000 */
[----:B------:R-:W-:-:S05]  /*4420*/  FMUL R28, R55, 1.4426950216293334961 ;  /* 0x3fb8aa3b371c7820 */ /* 0x000fca0000400000 */
[----:B------:R-:W1:Y:S01]  /*4430*/  MUFU.EX2 R23, R23 ;  /* 0x0000001700177308 */ /* 0x000e620000000800 */
[----:B--2---:R-:W-:Y:S01]  /*4440*/  FADD R7, R29, R7 ;  /* 0x000000071d077221 */ /* 0x004fe20000000000 */
[----:B------:R-:W-:Y:S02]  /*4450*/  MOV R46, R39 ;  /* 0x00000027002e7202 */ /* 0x000fe40000000f00 */
[----:B------:R-:W-:-:S04]  /*4460*/  MOV R39, R24 ;  /* 0x0000001800277202 */ /* 0x000fc80000000f00 */
[----:B------:R-:W2:Y:S01]  /*4470*/  MUFU.EX2 R27, R27 ;  /* 0x0000001b001b7308 */ /* 0x000ea20000000800 */
[----:B------:R-:W-:Y:S01]  /*4480*/  PRMT R250, RZ, 0x7610, R250 ;  /* 0x00007610fffa7816 */ /* 0x000fe200000000fa */
[----:B------:R-:W-:Y:S01]  /*4490*/  FFMA R24, R56, UR8, -R0 ;  /* 0x0000000838187c23 */ /* 0x000fe20008000800 */
[----:B------:R-:W-:Y:S01]  /*44a0*/  PRMT R243, RZ, 0x7610, R243 ;  /* 0x00007610fff37816 */ /* 0x000fe200000000f3 */
[----:B---3--:R-:W-:Y:S01]  /*44b0*/  FADD R7, R25, R7 ;  /* 0x0000000719077221 */ /* 0x008fe20000000000 */
[----:B------:R-:W-:-:S03]  /*44c0*/  PRMT R240, RZ, 0x7610, R240 ;  /* 0x00007610fff07816 */ /* 0x000fc600000000f0 */
[----:B------:R-:W3:Y:S01]  /*44d0*/  MUFU.EX2 R28, R28 ;  /* 0x0000001c001c7308 */ /* 0x000ee20000000800 */
[----:B------:R-:W-:Y:S01]  /*44e0*/  PRMT R238, RZ, 0x7610, R238 ;  /* 0x00007610ffee7816 */ /* 0x000fe200000000ee */
[----:B------:R-:W-:Y:S01]  /*44f0*/  FMUL R24, R24, 1.4426950216293334961 ;  /* 0x3fb8aa3b18187820 */ /* 0x000fe20000400000 */
[----:B------:R-:W-:Y:S01]  /*4500*/  PRMT R247, RZ, 0x7610, R247 ;  /* 0x00007610fff77816 */ /* 0x000fe200000000f7 */
[----:B------:R-:W-:Y:S01]  /*4510*/  FFMA R57, R57, UR8, -R0 ;  /* 0x0000000839397c23 */ /* 0x000fe20008000800 */
[----:B------:R-:W-:Y:S01]  /*4520*/  PRMT R242, RZ, 0x7610, R242 ;  /* 0x00007610fff27816 */ /* 0x000fe200000000f2 */
[----:B0-----:R-:W-:Y:S01]  /*4530*/  FADD R7, R22, R7 ;  /* 0x0000000716077221 */ /* 0x001fe20000000000 */
[----:B------:R-:W4:Y:S01]  /*4540*/  @P2 LDG.E.U8 R250, desc[UR22][R188.64] ;  /* 0x00000016bcfa2981 */ /* 0x000f22000c1e1100 */
[----:B------:R-:W-:Y:S01]  /*4550*/  PRMT R239, RZ, 0x7610, R239 ;  /* 0x00007610ffef7816 */ /* 0x000fe200000000ef */
[----:B------:R-:W-:Y:S01]  /*4560*/  FFMA R58, R58, UR8, -R0 ;  /* 0x000000083a3a7c23 */ /* 0x000fe20008000800 */
[----:B------:R-:W-:Y:S01]  /*4570*/  PRMT R184, RZ, 0x7610, R184 ;  /* 0x00007610ffb87816 */ /* 0x000fe200000000b8 */
[----:B------:R-:W5:Y:S01]  /*4580*/  @P2 LDG.E.U8 R243, desc[UR22][R172.64] ;  /* 0x00000016acf32981 */ /* 0x000f62000c1e1100 */
[----:B------:R-:W-:Y:S01]  /*4590*/  MOV R49, R26 ;  /* 0x0000001a00317202 */ /* 0x000fe20000000f00 */
[----:B------:R-:W-:Y:S01]  /*45a0*/  FMUL R26, R57, 1.4426950216293334961 ;  /* 0x3fb8aa3b391a7820 */ /* 0x000fe20000400000 */
[----:B-1----:R-:W-:Y:S01]  /*45b0*/  FADD R7, R23, R7 ;  /* 0x0000000717077221 */ /* 0x002fe20000000000 */
[----:B------:R-:W4:Y:S01]  /*45c0*/  @P2 LDG.E.U8 R240, desc[UR22][R158.64] ;  /* 0x000000169ef02981 */ /* 0x000f22000c1e1100 */
[----:B------:R-:W0:Y:S01]  /*45d0*/  MUFU.EX2 R24, R24 ;  /* 0x0000001800187308 */ /* 0x000e220000000800 */
[----:B------:R-:W-:-:S02]  /*45e0*/  FFMA R59, R59, UR8, -R0 ;  /* 0x000000083b3b7c23 */ /* 0x000fc40008000800 */
[----:B------:R-:W4:Y:S01]  /*45f0*/  @P2 LDG.E.U8 R238, desc[UR22][R146.64] ;  /* 0x0000001692ee2981 */ /* 0x000f22000c1e1100 */
[----:B------:R-:W-:Y:S02]  /*4600*/  MOV R54, R43 ;  /* 0x0000002b00367202 */ /* 0x000fe40000000f00 */
[----:B------:R-:W-:Y:S01]  /*4610*/  MOV R47, R30 ;  /* 0x0000001e002f7202 */ /* 0x000fe20000000f00 */
[----:B------:R-:W4:Y:S01]  /*4620*/  @P2 LDG.E.U8 R247, desc[UR22][R186.64] ;  /* 0x00000016baf72981 */ /* 0x000f22000c1e1100 */
[----:B------:R-:W-:Y:S01]  /*4630*/  MOV R43, R31 ;  /* 0x0000001f002b7202 */ /* 0x000fe20000000f00 */
[----:B------:R-:W-:Y:S02]  /*4640*/  FMUL R30, R58, 1.4426950216293334961 ;  /* 0x3fb8aa3b3a1e7820 */ /* 0x000fe40000400000 */
[----:B------:R-:W4:Y:S01]  /*4650*/  @P2 LDG.E.U8 R242, desc[UR22][R170.64] ;  /* 0x00000016aaf22981 */ /* 0x000f22000c1e1100 */
[----:B--2---:R-:W-:Y:S01]  /*4660*/  FADD R31, R27, R7 ;  /* 0x000000071b1f7221 */ /* 0x004fe20000000000 */
[----:B------:R-:W1:Y:S02]  /*4670*/  MUFU.EX2 R26, R26 ;  /* 0x0000001a001a7308 */ /* 0x000e640000000800 */
[----:B------:R-:W2:Y:S01]  /*4680*/  @P2 LDG.E.U8 R239, desc[UR22][R156.64] ;  /* 0x000000169cef2981 */ /* 0x000ea2000c1e1100 */
[----:B------:R-:W-:-:S03]  /*4690*/  FMUL R59, R59, 1.4426950216293334961 ;  /* 0x3fb8aa3b3b3b7820 */ /* 0x000fc60000400000 */
[----:B------:R-:W2:Y:S01]  /*46a0*/  @P2 LDG.E.U8 R184, desc[UR22][R144.64] ;  /* 0x0000001690b82981 */ /* 0x000ea2000c1e1100 */
[----:B------:R-:W-:Y:S01]  /*46b0*/  F2FP.SATFINITE.E4M3.F32.PACK_AB_MERGE_C R29, R25, R29, RZ ;  /* 0x0000001d191d723e */ /* 0x000fe200048070ff */
[C---:B---3--:R-:W-:Y:S01]  /*46c0*/  FADD R31, R28.reuse, R31 ;  /* 0x0000001f1c1f7221 */ /* 0x048fe20000000000 */
[----:B------:R-:W-:Y:S01]  /*46d0*/  F2FP.SATFINITE.E4M3.F32.PACK_AB_MERGE_C R25, R28, R27, RZ ;  /* 0x0000001b1c19723e */ /* 0x000fe200048070ff */
[----:B------:R-:W3:Y:S01]  /*46e0*/  MUFU.EX2 R30, R30 ;  /* 0x0000001e001e7308 */ /* 0x000ee20000000800 */
[----:B------:R-:W-:Y:S01]  /*46f0*/  IMAD R28, R133, 0x17, RZ ;  /* 0x00000017851c7824 */ /* 0x000fe200078e02ff */
[----:B------:R-:W-:Y:S02]  /*4700*/  MOV R45, R38 ;  /* 0x00000026002d7202 */ /* 0x000fe40000000f00 */
[----:B------:R-:W-:-:S04]  /*4710*/  MOV R38, R134 ;  /* 0x0000008600267202 */ /* 0x000fc80000000f00 */
[----:B------:R-:W3:Y:S01]  /*4720*/  MUFU.EX2 R7, R59 ;  /* 0x0000003b00077308 */ /* 0x000ee20000000800 */
[----:B------:R-:W-:Y:S01]  /*4730*/  IADD3 R134, P4, PT, R28, R2, RZ ;  /* 0x000000021c867210 */ /* 0x000fe20007f9e0ff */
[----:B0-----:R-:W-:Y:S01]  /*4740*/  FADD R31, R24, R31 ;  /* 0x0000001f181f7221 */ /* 0x001fe20000000000 */
[----:B------:R-:W-:Y:S02]  /*4750*/  MOV R50, R135 ;  /* 0x0000008700327202 */ /* 0x000fe40000000f00 */
[----:B------:R-:W-:Y:S01]  /*4760*/  LEA.HI.X.SX32 R135, R28, R3, 0x1, P4 ;  /* 0x000000031c877211 */ /* 0x000fe200020f0eff */
[--C-:B------:R-:W-:Y:S01]  /*4770*/  FFMA R28, R60, UR8, -R0.reuse ;  /* 0x000000083c1c7c23 */ /* 0x100fe20008000800 */
[----:B-1----:R-:W-:Y:S01]  /*4780*/  FADD R31, R26, R31 ;  /* 0x0000001f1a1f7221 */ /* 0x002fe20000000000 */
[--C-:B------:R-:W-:Y:S02]  /*4790*/  FFMA R61, R61, UR8, -R0.reuse ;  /* 0x000000083d3d7c23 */ /* 0x100fe40008000800 */
[----:B------:R-:W-:Y:S01]  /*47a0*/  FMUL R28, R28, 1.4426950216293334961 ;  /* 0x3fb8aa3b1c1c7820 */ /* 0x000fe20000400000 */
[----:B---3--:R-:W-:Y:S01]  /*47b0*/  FADD R31, R30, R31 ;  /* 0x0000001f1e1f7221 */ /* 0x008fe20000000000 */
[----:B------:R-:W-:Y:S01]  /*47c0*/  FFMA R62, R62, UR8, -R0 ;  /* 0x000000083e3e7c23 */ /* 0x000fe20008000800 */
[----:B------:R-:W-:-:S02]  /*47d0*/  MOV R57, R47 ;  /* 0x0000002f00397202 */ /* 0x000fc40000000f00 */
[----:B------:R-:W-:Y:S01]  /*47e0*/  F2FP.SATFINITE.E4M3.F32.PACK_AB_MERGE_C R27, R7, R30, RZ ;  /* 0x0000001e071b723e */ /* 0x000fe200048070ff */
[----:B------:R-:W-:Y:S01]  /*47f0*/  FMUL R30, R61, 1.4426950216293334961 ;  /* 0x3fb8aa3b3d1e7820 */ /* 0x000fe20000400000 */
[----:B------:R-:W0:Y:S01]  /*4800*/  MUFU.EX2 R28, R28 ;  /* 0x0000001c001c7308 */ /* 0x000e220000000800 */
[----:B------:R-:W-:Y:S01]  /*4810*/  MOV R47, R35 ;  /* 0x00000023002f7202 */ /* 0x000fe20000000f00 */
[----:B------:R-:W-:Y:S01]  /*4820*/  FMUL R35, R62, 1.4426950216293334961 ;  /* 0x3fb8aa3b3e237820 */ /* 0x000fe20000400000 */
[----:B------:R-:W-:Y:S01]  /*4830*/  FFMA R63, R63, UR8, -R0 ;  /* 0x000000083f3f7c23 */ /* 0x000fe20008000800 */
[----:B------:R-:W-:-:S04]  /*4840*/  MOV R55, R49 ;  /* 0x0000003100377202 */ /* 0x000fc80000000f00 */
[----:B------:R-:W1:Y:S01]  /*4850*/  MUFU.EX2 R30, R30 ;  /* 0x0000001e001e7308 */ /* 0x000e620000000800 */
[----:B------:R-:W-:Y:S01]  /*4860*/  MOV R49, R42 ;  /* 0x0000002a00317202 */ /* 0x000fe20000000f00 */
[----:B------:R-:W-:Y:S01]  /*4870*/  FFMA R64, R64, UR8, -R0 ;  /* 0x0000000840407c23 */ /* 0x000fe20008000800 */
[----:B------:R-:W-:Y:S02]  /*4880*/  PRMT R246, RZ, 0x7610, R246 ;  /* 0x00007610fff67816 */ /* 0x000fe400000000f6 */
[----:B------:R-:W-:Y:S01]  /*4890*/  MOV R42, R33 ;  /* 0x00000021002a7202 */ /* 0x000fe20000000f00 */
[----:B------:R-:W-:Y:S01]  /*48a0*/  FMUL R33, R63, 1.4426950216293334961 ;  /* 0x3fb8aa3b3f217820 */ /* 0x000fe20000400000 */
[----:B------:R-:W-:Y:S01]  /*48b0*/  LEA R133, R133, -R133, 0x5 ;  /* 0x8000008585857211 */ /* 0x000fe200078e28ff */
[----:B------:R-:W3:Y:S01]  /*48c0*/  MUFU.EX2 R35, R35 ;  /* 0x0000002300237308 */ /* 0x000ee20000000800 */
[----:B------:R-:W-:Y:S02]  /*48d0*/  PRMT R241, RZ, 0x7610, R241 ;  /* 0x00007610fff17816 */ /* 0x000fe400000000f1 */
[----:B------:R-:W-:Y:S01]  /*48e0*/  PRMT R4, RZ, 0x7610, R4 ;  /* 0x00007610ff047816 */ /* 0x000fe20000000004 */
[----:B------:R-:W-:Y:S01]  /*48f0*/  FADD R7, R7, R31 ;  /* 0x0000001f07077221 */ /* 0x000fe20000000000 */
[----:B------:R-:W-:-:S02]  /*4900*/  PRMT R5, RZ, 0x7610, R5 ;  /* 0x00007610ff057816 */ /* 0x000fc40000000005 */
[----:B------:R-:W-:Y:S01]  /*4910*/  MOV R56, R132 ;  /* 0x0000008400387202 */ /* 0x000fe20000000f00 */
[----:B------:R-:W-:Y:S01]  /*4920*/  FMUL R31, R64, 1.4426950216293334961 ;  /* 0x3fb8aa3b401f7820 */ /* 0x000fe20000400000 */
[----:B------:R-:W-:Y:S01]  /*4930*/  PRMT R8, RZ, 0x7610, R8 ;  /* 0x00007610ff087816 */ /* 0x000fe20000000008 */
[----:B------:R-:W-:Y:S01]  /*4940*/  FFMA R65, R65, UR8, -R0 ;  /* 0x0000000841417c23 */ /* 0x000fe20008000800 */
[----:B------:R-:W-:Y:S01]  /*4950*/  IADD3 R132, P4, PT, R133, R2, RZ ;  /* 0x0000000285847210 */ /* 0x000fe20007f9e0ff */
[----:B------:R-:W2:Y:S01]  /*4960*/  @P2 LDG.E.U8 R246, desc[UR22][R182.64] ;  /* 0x00000016b6f62981 */ /* 0x000ea2000c1e1100 */
[----:B------:R-:W-:Y:S01]  /*4970*/  PRMT R16, RZ, 0x7610, R16 ;  /* 0x00007610ff107816 */ /* 0x000fe20000000010 */
[----:B------:R-:W1:Y:S01]  /*4980*/  MUFU.EX2 R33, R33 ;  /* 0x0000002100217308 */ /* 0x000e620000000800 */
[----:B------:R-:W-:Y:S01]  /*4990*/  PRMT R37, RZ, 0x7610, R37 ;  /* 0x00007610ff257816 */ /* 0x000fe20000000025 */
[----:B------:R-:W2:Y:S01]  /*49a0*/  @P2 LDG.E.U8 R241, desc[UR22][R168.64] ;  /* 0x00000016a8f12981 */ /* 0x000ea2000c1e1100 */
[----:B------:R-:W-:-:S02]  /*49b0*/  MOV R61, R50 ;  /* 0x00000032003d7202 */ /* 0x000fc40000000f00 */
[----:B------:R-:W-:Y:S01]  /*49c0*/  MOV R50, R41 ;  /* 0x0000002900327202 */ /* 0x000fe20000000f00 */
[----:B------:R-:W2:Y:S01]  /*49d0*/  @P2 LDG.E.U8 R4, desc[UR22][R142.64] ;  /* 0x000000168e042981 */ /* 0x000ea2000c1e1100 */
[----:B------:R-:W-:Y:S01]  /*49e0*/  PRMT R44, RZ, 0x7610, R44 ;  /* 0x00007610ff2c7816 */ /* 0x000fe2000000002c */
[----:B0-----:R-:W-:Y:S01]  /*49f0*/  FADD R7, R28, R7 ;  /* 0x000000071c077221 */ /* 0x001fe20000000000 */
[----:B------:R-:W-:Y:S01]  /*4a00*/  MOV R52, R34 ;  /* 0x0000002200347202 */ /* 0x000fe20000000f00 */
[----:B------:R-:W2:Y:S01]  /*4a10*/  @P2 LDG.E.U8 R5, desc[UR22][R140.64] ;  /* 0x000000168c052981 */ /* 0x000ea2000c1e1100 */
[----:B------:R-:W-:Y:S01]  /*4a20*/  MOV R41, R32 ;  /* 0x0000002000297202 */ /* 0x000fe20000000f00 */
[----:B------:R-:W-:Y:S01]  /*4a30*/  FMUL R32, R65, 1.4426950216293334961 ;  /* 0x3fb8aa3b41207820 */ /* 0x000fe20000400000 */
[----:B------:R-:W-:Y:S01]  /*4a40*/  LEA.HI.X.SX32 R133, R133, R3, 0x1, P4 ;  /* 0x0000000385857211 */ /* 0x000fe200020f0eff */
[--C-:B------:R-:W-:Y:S01]  /*4a50*/  FFMA R34, R66, UR8, -R0.reuse ;  /* 0x0000000842227c23 */ /* 0x100fe20008000800 */
[----:B------:R-:W2:Y:S01]  /*4a60*/  @P2 LDG.E.U8 R8, desc[UR22][R138.64] ;  /* 0x000000168a082981 */ /* 0x000ea2000c1e1100 */
[----:B------:R-:W0:Y:S01]  /*4a70*/  MUFU.EX2 R31, R31 ;  /* 0x0000001f001f7308 */ /* 0x000e220000000800 */
[----:B------:R-:W-:-:S02]  /*4a80*/  FFMA R67, R67, UR8, -R0 ;  /* 0x0000000843437c23 */ /* 0x000fc40008000800 */
[----:B------:R-:W2:Y:S01]  /*4a90*/  @P2 LDG.E.U8 R16, desc[UR22][R136.64] ;  /* 0x0000001688102981 */ /* 0x000ea2000c1e1100 */
[----:B------:R-:W-:Y:S01]  /*4aa0*/  FMUL R34, R34, 1.4426950216293334961 ;  /* 0x3fb8aa3b22227820 */ /* 0x000fe20000400000 */
[----:B-1----:R-:W-:Y:S02]  /*4ab0*/  FADD R7, R30, R7 ;  /* 0x000000071e077221 */ /* 0x002fe40000000000 */
[----:B------:R-:W2:Y:S01]  /*4ac0*/  @P2 LDG.E.U8 R37, desc[UR22][R134.64] ;  /* 0x0000001686252981 */ /* 0x000ea2000c1e1100 */
[----:B------:R-:W1:Y:S01]  /*4ad0*/  MUFU.EX2 R32, R32 ;  /* 0x0000002000207308 */ /* 0x000e620000000800 */
[----:B------:R-:W-:Y:S02]  /*4ae0*/  FMUL R67, R67, 1.4426950216293334961 ;  /* 0x3fb8aa3b43437820 */ /* 0x000fe40000400000 */
[----:B------:R-:W2:Y:S01]  /*4af0*/  @P2 LDG.E.U8 R44, desc[UR22][R132.64] ;  /* 0x00000016842c2981 */ /* 0x000ea2000c1e1100 */
[----:B------:R-:W-:Y:S01]  /*4b00*/  MOV R51, R36 ;  /* 0x0000002400337202 */ /* 0x000fe20000000f00 */
[----:B---3--:R-:W-:-:S03]  /*4b10*/  FADD R36, R35, R7 ;  /* 0x0000000723247221 */ /* 0x008fc60000000000 */
[----:B------:R-:W3:Y:S01]  /*4b20*/  MUFU.EX2 R34, R34 ;  /* 0x0000002200227308 */ /* 0x000ee20000000800 */
[----:B------:R-:W-:-:S07]  /*4b30*/  FADD R36, R33, R36 ;  /* 0x0000002421247221 */ /* 0x000fce0000000000 */
[----:B------:R-:W3:Y:S01]  /*4b40*/  MUFU.EX2 R7, R67 ;  /* 0x0000004300077308 */ /* 0x000ee20000000800 */
[----:B0-----:R-:W-:Y:S01]  /*4b50*/  FADD R36, R31, R36 ;  /* 0x000000241f247221 */ /* 0x001fe20000000000 */
[----:B------:R-:W-:-:S03]  /*4b60*/  F2FP.SATFINITE.E4M3.F32.PACK_AB_MERGE_C R35, R33, R35, RZ ;  /* 0x000000232123723e */ /* 0x000fc600048070ff */
[----:B-1----:R-:W-:Y:S01]  /*4b70*/  FADD R36, R32, R36 ;  /* 0x0000002420247221 */ /* 0x002fe20000000000 */
[----:B------:R-:W-:-:S03]  /*4b80*/  FFMA R74, R74, UR8, -R0 ;  /* 0x000000084a4a7c23 */ /* 0x000fc60008000800 */
[----:B---3--:R-:W-:Y:S01]  /*4b90*/  FADD R36, R34, R36 ;  /* 0x0000002422247221 */ /* 0x008fe20000000000 */
[----:B------:R-:W-:Y:S01]  /*4ba0*/  MOV R64, R55 ;  /* 0x0000003700407202 */ /* 0x000fe20000000f00 */
[--C-:B------:R-:W-:Y:S01]  /*4bb0*/  FFMA R73, R73, UR8, -R0.reuse ;  /* 0x0000000849497c23 */ /* 0x100fe20008000800 */
[--C-:B------:R-:W-:Y:S01]  /*4bc0*/  FFMA R71, R71, UR8, -R0.reuse ;  /* 0x0000000847477c23 */ /* 0x100fe20008000800 */
[----:B------:R-:W-:Y:S01]  /*4bd0*/  FMUL R55, R74, 1.4426950216293334961 ;  /* 0x3fb8aa3b4a377820 */ /* 0x000fe20000400000 */
[----:B------:R-:W-:Y:S01]  /*4be0*/  F2FP.SATFINITE.E4M3.F32.PACK_AB_MERGE_C R33, R7, R34, RZ ;  /* 0x000000220721723e */ /* 0x000fe200048070ff */
[--C-:B------:R-:W-:Y:S01]  /*4bf0*/  FFMA R34, R68, UR8, -R0.reuse ;  /* 0x0000000844227c23 */ /* 0x100fe20008000800 */
[--C-:B------:R-:W-:Y:S01]  /*4c00*/  FFMA R86, R86, UR8, -R0.reuse ;  /* 0x0000000856567c23 */ /* 0x100fe20008000800 */
[--C-:B------:R-:W-:Y:S01]  /*4c10*/  FFMA R69, R69, UR8, -R0.reuse ;  /* 0x0000000845457c23 */ /* 0x100fe20008000800 */
[----:B------:R-:W-:Y:S01]  /*4c20*/  MOV R74, R40 ;  /* 0x00000028004a7202 */ /* 0x000fe20000000f00 */
[----:B------:R-:W-:Y:S01]  /*4c30*/  FMUL R34, R34, 1.4426950216293334961 ;  /* 0x3fb8aa3b22227820 */ /* 0x000fe20000400000 */
[----:B------:R-:W-:Y:S01]  /*4c40*/  MOV R68, R39 ;  /* 0x0000002700447202 */ /* 0x000fe20000000f00 */
[--C-:B------:R-:W-:Y:S01]  /*4c50*/  FFMA R75, R75, UR8, -R0.reuse ;  /* 0x000000084b4b7c23 */ /* 0x100fe20008000800 */
[----:B------:R-:W-:Y:S01]  /*4c60*/  MOV R66, R46 ;  /* 0x0000002e00427202 */ /* 0x000fe20000000f00 */
[----:B------:R-:W-:Y:S01]  /*4c70*/  FMUL R39, R73, 1.4426950216293334961 ;  /* 0x3fb8aa3b49277820 */ /* 0x000fe20000400000 */
[----:B------:R-:W-:Y:S01]  /*4c80*/  MOV R59, R52 ;  /* 0x00000034003b7202 */ /* 0x000fe20000000f00 */
[----:B------:R-:W-:Y:S01]  /*4c90*/  FFMA R87, R87, UR8, -R0 ;  /* 0x0000000857577c23 */ /* 0x000fe20008000800 */
[----:B------:R-:W-:Y:S01]  /*4ca0*/  FADD R7, R7, R36 ;  /* 0x0000002407077221 */ /* 0x000fe20000000000 */
[----:B------:R-:W-:Y:S01]  /*4cb0*/  FMUL R52, R71, 1.4426950216293334961 ;  /* 0x3fb8aa3b47347820 */ /* 0x000fe20000400000 */
[----:B------:R-:W-:Y:S01]  /*4cc0*/  MOV R73, R49 ;  /* 0x0000003100497202 */ /* 0x000fe20000000f00 */
[----:B------:R-:W-:Y:S01]  /*4cd0*/  FMUL R65, R86, 1.4426950216293334961 ;  /* 0x3fb8aa3b56417820 */ /* 0x000fe20000400000 */
[----:B------:R-:W-:Y:S01]  /*4ce0*/  FMUL R36, R69, 1.4426950216293334961 ;  /* 0x3fb8aa3b45247820 */ /* 0x000fe20000400000 */
[--C-:B------:R-:W-:Y:S01]  /*4cf0*/  FFMA R70, R70, UR8, -R0.reuse ;  /* 0x0000000846467c23 */ /* 0x100fe20008000800 */
[----:B------:R-:W-:Y:S01]  /*4d00*/  MOV R71, R57 ;  /* 0x0000003900477202 */ /* 0x000fe20000000f00 */
[----:B------:R-:W-:Y:S01]  /*4d10*/  FMUL R57, R75, 1.4426950216293334961 ;  /* 0x3fb8aa3b4b397820 */ /* 0x000fe20000400000 */
[----:B------:R-:W-:Y:S01]  /*4d20*/  MOV R86, R74 ;  /* 0x0000004a00567202 */ /* 0x000fe20000000f00 */
[----:B------:R-:W-:Y:S01]  /*4d30*/  FFMA R88, R88, UR8, -R0 ;  /* 0x0000000858587c23 */ /* 0x000fe20008000800 */
[----:B------:R-:W-:Y:S01]  /*4d40*/  MOV R74, R66 ;  /* 0x00000042004a7202 */ /* 0x000fe20000000f00 */
[----:B------:R-:W0:Y:S01]  /*4d50*/  MUFU.EX2 R34, R34 ;  /* 0x0000002200227308 */ /* 0x000e220000000800 */
[----:B------:R-:W-:Y:S01]  /*4d60*/  MOV R69, R56 ;  /* 0x0000003800457202 */ /* 0x000fe20000000f00 */
[----:B------:R-:W-:Y:S01]  /*4d70*/  FMUL R66, R87, 1.4426950216293334961 ;  /* 0x3fb8aa3b57427820 */ /* 0x000fe20000400000 */
[----:B------:R-:W-:-:S02]  /*4d80*/  MOV R75, R59 ;  /* 0x0000003b004b7202 */ /* 0x000fc40000000f00 */
[----:B------:R-:W-:Y:S01]  /*4d90*/  MOV R56, R51 ;  /* 0x0000003300387202 */ /* 0x000fe20000000f00 */
[----:B------:R-:W-:Y:S01]  /*4da0*/  FMUL R51, R70, 1.4426950216293334961 ;  /* 0x3fb8aa3b46337820 */ /* 0x000fe20000400000 */
[----:B------:R-:W-:Y:S02]  /*4db0*/  MOV R87, R73 ;  /* 0x0000004900577202 */ /* 0x000fe40000000f00 */
[----:B------:R-:W-:Y:S01]  /*4dc0*/  MOV R73, R47 ;  /* 0x0000002f00497202 */ /* 0x000fe20000000f00 */
[----:B------:R-:W-:Y:S01]  /*4dd0*/  FMUL R47, R88, 1.4426950216293334961 ;  /* 0x3fb8aa3b582f7820 */ /* 0x000fe20000400000 */
[----:B------:R-:W1:Y:S01]  /*4de0*/  MUFU.EX2 R36, R36 ;  /* 0x0000002400247308 */ /* 0x000e620000000800 */
[----:B------:R-:W-:Y:S01]  /*4df0*/  MOV R88, R75 ;  /* 0x0000004b00587202 */ /* 0x000fe20000000f00 */
[--C-:B------:R-:W-:Y:S01]  /*4e00*/  FFMA R89, R89, UR8, -R0.reuse ;  /* 0x0000000859597c23 */ /* 0x100fe20008000800 */
[----:B------:R-:W-:Y:S01]  /*4e10*/  MOV R75, R68 ;  /* 0x00000044004b7202 */ /* 0x000fe20000000f00 */
[--C-:B------:R-:W-:Y:S01]  /*4e20*/  FFMA R72, R72, UR8, -R0.reuse ;  /* 0x0000000848487c23 */ /* 0x100fe20008000800 */
[----:B------:R-:W-:Y:S01]  /*4e30*/  MOV R68, R64 ;  /* 0x0000004000447202 */ /* 0x000fe20000000f00 */
[--C-:B------:R-:W-:Y:S01]  /*4e40*/  FFMA R90, R90, UR8, -R0.reuse ;  /* 0x000000085a5a7c23 */ /* 0x100fe20008000800 */
[----:B------:R-:W-:Y:S01]  /*4e50*/  MOV R64, R48 ;  /* 0x0000003000407202 */ /* 0x000fe20000000f00 */
[----:B------:R-:W3:Y:S01]  /*4e60*/  MUFU.EX2 R51, R51 ;  /* 0x0000003300337308 */ /* 0x000ee20000000800 */
[----:B------:R-:W-:Y:S01]  /*4e70*/  MOV R70, R41 ;  /* 0x0000002900467202 */ /* 0x000fe20000000f00 */
[----:B------:R-:W-:Y:S01]  /*4e80*/  FMUL R48, R89, 1.4426950216293334961 ;  /* 0x3fb8aa3b59307820 */ /* 0x000fe20000400000 */
[----:B------:R-:W-:Y:S01]  /*4e90*/  MOV R58, R38 ;  /* 0x00000026003a7202 */ /* 0x000fe20000000f00 */
[--C-:B------:R-:W-:Y:S01]  /*4ea0*/  FFMA R91, R91, UR8, -R0.reuse ;  /* 0x000000085b5b7c23 */ /* 0x100fe20008000800 */
[----:B------:R-:W-:Y:S01]  /*4eb0*/  MOV R89, R71 ;  /* 0x0000004700597202 */ /* 0x000fe20000000f00 */
[----:B------:R-:W-:Y:S01]  /*4ec0*/  FMUL R38, R72, 1.4426950216293334961 ;  /* 0x3fb8aa3b48267820 */ /* 0x000fe20000400000 */
[----:B------:R-:W-:Y:S01]  /*4ed0*/  MOV R71, R69 ;  /* 0x0000004500477202 */ /* 0x000fe20000000f00 */
[----:B------:R-:W-:Y:S01]  /*4ee0*/  FMUL R69, R90, 1.4426950216293334961 ;  /* 0x3fb8aa3b5a457820 */ /* 0x000fe20000400000 */
[----:B------:R-:W-:Y:S01]  /*4ef0*/  MOV R62, R43 ;  /* 0x0000002b003e7202 */ /* 0x000fe20000000f00 */
[----:B------:R-:W1:Y:S01]  /*4f00*/  MUFU.EX2 R52, R52 ;  /* 0x0000003400347308 */ /* 0x000e620000000800 */
[----:B------:R-:W-:Y:S01]  /*4f10*/  MOV R49, R42 ;  /* 0x0000002a00317202 */ /* 0x000fe20000000f00 */
[--C-:B------:R-:W-:Y:S01]  /*4f20*/  FFMA R76, R76, UR8, -R0.reuse ;  /* 0x000000084c4c7c23 */ /* 0x100fe20008000800 */
[----:B------:R-:W-:Y:S01]  /*4f30*/  MOV R90, R70 ;  /* 0x00000046005a7202 */ /* 0x000fe20000000f00 */
[----:B------:R-:W-:Y:S01]  /*4f40*/  FMUL R70, R91, 1.4426950216293334961 ;  /* 0x3fb8aa3b5b467820 */ /* 0x000fe20000400000 */
[--C-:B------:R-:W-:Y:S01]  /*4f50*/  FFMA R92, R92, UR8, -R0.reuse ;  /* 0x000000085c5c7c23 */ /* 0x100fe20008000800 */
[----:B------:R-:W-:Y:S01]  /*4f60*/  MOV R91, R74 ;  /* 0x0000004a005b7202 */ /* 0x000fe20000000f00 */
[--C-:B------:R-:W-:Y:S01]  /*4f70*/  FFMA R97, R97, UR8, -R0.reuse ;  /* 0x0000000861617c23 */ /* 0x100fe20008000800 */
[----:B------:R-:W-:Y:S01]  /*4f80*/  MOV R74, R62 ;  /* 0x0000003e004a7202 */ /* 0x000fe20000000f00 */
[----:B------:R-:W1:Y:S01]  /*4f90*/  MUFU.EX2 R38, R38 ;  /* 0x0000002600267308 */ /* 0x000e620000000800 */
[----:B------:R-:W-:Y:S01]  /*4fa0*/  MOV R62, R49 ;  /* 0x00000031003e7202 */ /* 0x000fe20000000f00 */
[----:B------:R-:W-:Y:S01]  /*4fb0*/  FMUL R40, R76, 1.4426950216293334961 ;  /* 0x3fb8aa3b4c287820 */ /* 0x000fe20000400000 */
[----:B------:R-:W-:Y:S01]  /*4fc0*/  MOV R72, R45 ;  /* 0x0000002d00487202 */ /* 0x000fe20000000f00 */
[----:B------:R-:W-:Y:S01]  /*4fd0*/  FMUL R49, R92, 1.4426950216293334961 ;  /* 0x3fb8aa3b5c317820 */ /* 0x000fe20000400000 */
[--C-:B------:R-:W-:Y:S01]  /*4fe0*/  FFMA R93, R93, UR8, -R0.reuse ;  /* 0x000000085d5d7c23 */ /* 0x100fe20008000800 */
[----:B0-----:R-:W-:Y:S01]  /*4ff0*/  FADD R7, R34, R7 ;  /* 0x0000000722077221 */ /* 0x001fe20000000000 */
[----:B------:R-:W-:Y:S01]  /*5000*/  MOV R92, R73 ;  /* 0x00000049005c7202 */ /* 0x000fe20000000f00 */
[--C-:B------:R-:W-:Y:S01]  /*5010*/  FFMA R98, R98, UR8, -R0.reuse ;  /* 0x0000000862627c23 */ /* 0x100fe20008000800 */
[----:B------:R-:W-:Y:S01]  /*5020*/  MOV R76, R54 ;  /* 0x00000036004c7202 */ /* 0x000fe20000000f00 */
[----:B------:R-:W-:Y:S01]  /*5030*/  FMUL R54, R97, 1.4426950216293334961 ;  /* 0x3fb8aa3b61367820 */ /* 0x000fe20000400000 */
[----:B------:R-:W-:Y:S01]  /*5040*/  MOV R73, R56 ;  /* 0x0000003800497202 */ /* 0x000fe20000000f00 */
[----:B------:R-:W0:Y:S01]  /*5050*/  MUFU.EX2 R39, R39 ;  /* 0x0000002700277308 */ /* 0x000e220000000800 */
[----:B------:R-:W-:Y:S01]  /*5060*/  MOV R56, R50 ;  /* 0x0000003200387202 */ /* 0x000fe20000000f00 */
[--C-:B------:R-:W-:Y:S01]  /*5070*/  FFMA R99, R99, UR8, -R0.reuse ;  /* 0x0000000863637c23 */ /* 0x100fe20008000800 */
[----:B------:R-:W-:Y:S01]  /*5080*/  MOV R97, R74 ;  /* 0x0000004a00617202 */ /* 0x000fe20000000f00 */
[----:B------:R-:W-:Y:S01]  /*5090*/  FMUL R50, R93, 1.4426950216293334961 ;  /* 0x3fb8aa3b5d327820 */ /* 0x000fe20000400000 */
[----:B------:R-:W-:Y:S01]  /*50a0*/  MOV R74, R72 ;  /* 0x00000048004a7202 */ /* 0x000fe20000000f00 */
[----:B-1----:R-:W-:Y:S01]  /*50b0*/  FADD R7, R36, R7 ;  /* 0x0000000724077221 */ /* 0x002fe20000000000 */
[----:B------:R-:W-:Y:S01]  /*50c0*/  MOV R93, R75 ;  /* 0x0000004b005d7202 */ /* 0x000fe20000000f00 */
[----:B------:R-:W-:Y:S01]  /*50d0*/  FMUL R72, R98, 1.4426950216293334961 ;  /* 0x3fb8aa3b62487820 */ /* 0x000fe20000400000 */
[----:B------:R-:W-:Y:S01]  /*50e0*/  MOV R75, R68 ;  /* 0x00000044004b7202 */ /* 0x000fe20000000f00 */
[----:B------:R-:W1:Y:S01]  /*50f0*/  MUFU.EX2 R55, R55 ;  /* 0x0000003700377308 */ /* 0x000e620000000800 */
[----:B------:R-:W-:Y:S01]  /*5100*/  MOV R98, R73 ;  /* 0x0000004900627202 */ /* 0x000fe20000000f00 */
[----:B------:R-:W-:Y:S01]  /*5110*/  FMUL R73, R99, 1.4426950216293334961 ;  /* 0x3fb8aa3b63497820 */ /* 0x000fe20000400000 */
[----:B------:R-:W-:Y:S01]  /*5120*/  MOV R99, R56 ;  /* 0x0000003800637202 */ /* 0x000fe20000000f00 */
[--C-:B------:R-:W-:Y:S01]  /*5130*/  FFMA R101, R101, UR8, -R0.reuse ;  /* 0x0000000865657c23 */ /* 0x100fe20008000800 */
[----:B---3--:R-:W-:Y:S01]  /*5140*/  FADD R7, R51, R7 ;  /* 0x0000000733077221 */ /* 0x008fe20000000000 */
[--C-:B------:R-:W-:Y:S01]  /*5150*/  FFMA R77, R77, UR8, -R0.reuse ;  /* 0x000000084d4d7c23 */ /* 0x100fe20008000800 */
[--C-:B------:R-:W-:Y:S01]  /*5160*/  FFMA R56, R100, UR8, -R0.reuse ;  /* 0x0000000864387c23 */ /* 0x100fe20008000800 */
[----:B------:R-:W-:Y:S01]  /*5170*/  MOV R100, R75 ;  /* 0x0000004b00647202 */ /* 0x000fe20000000f00 */
[----:B------:R-:W3:Y:S01]  /*5180*/  MUFU.EX2 R57, R57 ;  /* 0x0000003900397308 */ /* 0x000ee20000000800 */
[----:B------:R-:W-:Y:S01]  /*5190*/  MOV R75, R58 ;  /* 0x0000003a004b7202 */ /* 0x000fe20000000f00 */
[----:B------:R-:W-:Y:S01]  /*51a0*/  FMUL R58, R101, 1.4426950216293334961 ;  /* 0x3fb8aa3b653a7820 */ /* 0x000fe20000400000 */
[----:B------:R-:W-:Y:S01]  /*51b0*/  FADD R7, R52, R7 ;  /* 0x0000000734077221 */ /* 0x000fe20000000000 */
[----:B------:R-:W-:Y:S01]  /*51c0*/  FMUL R41, R77, 1.4426950216293334961 ;  /* 0x3fb8aa3b4d297820 */ /* 0x000fe20000400000 */
[----:B------:R-:W-:Y:S01]  /*51d0*/  FFMA R78, R78, UR8, -R0 ;  /* 0x000000084e4e7c23 */ /* 0x000fe20008000800 */
[----:B------:R-:W-:-:S02]  /*51e0*/  MOV R101, R76 ;  /* 0x0000004c00657202 */ /* 0x000fc40000000f00 */
[----:B------:R-:W-:Y:S01]  /*51f0*/  MOV R76, R61 ;  /* 0x0000003d004c7202 */ /* 0x000fe20000000f00 */
[----:B------:R-:W3:Y:S01]  /*5200*/  MUFU.EX2 R40, R40 ;  /* 0x0000002800287308 */ /* 0x000ee20000000800 */
[----:B------:R-:W-:Y:S01]  /*5210*/  F2FP.SATFINITE.E4M3.F32.PACK_AB_MERGE_C R61, R52, R51, RZ ;  /* 0x00000033343d723e */ /* 0x000fe200048070ff */
[----:B------:R-:W-:Y:S01]  /*5220*/  FADD R51, R38, R7 ;  /* 0x0000000726337221 */ /* 0x000fe20000000000 */
[----:B------:R-:W-:Y:S01]  /*5230*/  FMUL R59, R78, 1.4426950216293334961 ;  /* 0x3fb8aa3b4e3b7820 */ /* 0x000fe20000400000 */
[--C-:B------:R-:W-:Y:S01]  /*5240*/  FFMA R79, R79, UR8, -R0.reuse ;  /* 0x000000084f4f7c23 */ /* 0x100fe20008000800 */
[--C-:B------:R-:W-:Y:S01]  /*5250*/  FFMA R80, R80, UR8, -R0.reuse ;  /* 0x0000000850507c23 */ /* 0x100fe20008000800 */
[----:B0-----:R-:W-:Y:S02]  /*5260*/  FADD R51, R39, R51 ;  /* 0x0000003327337221 */ /* 0x001fe40000000000 */
[----:B------:R-:W0:Y:S01]  /*5270*/  MUFU.EX2 R41, R41 ;  /* 0x0000002900297308 */ /* 0x000e220000000800 */
[----:B------:R-:W-:Y:S01]  /*5280*/  FMUL R60, R79, 1.4426950216293334961 ;  /* 0x3fb8aa3b4f3c7820 */ /* 0x000fe20000400000 */
[--C-:B------:R-:W-:Y:S01]  /*5290*/  FFMA R102, R102, UR8, -R0.reuse ;  /* 0x0000000866667c23 */ /* 0x100fe20008000800 */
[----:B-1----:R-:W-:Y:S01]  /*52a0*/  FADD R51, R55, R51 ;  /* 0x0000003337337221 */ /* 0x002fe20000000000 */
[----:B------:R-:W-:Y:S01]  /*52b0*/  FMUL R42, R80, 1.4426950216293334961 ;  /* 0x3fb8aa3b502a7820 */ /* 0x000fe20000400000 */
[----:B------:R-:W-:-:S03]  /*52c0*/  FFMA R81, R81, UR8, -R0 ;  /* 0x0000000851517c23 */ /* 0x000fc60008000800 */
[----:B------:R-:W1:Y:S01]  /*52d0*/  MUFU.EX2 R59, R59 ;  /* 0x0000003b003b7308 */ /* 0x000e620000000800 */
[----:B------:R-:W-:Y:S01]  /*52e0*/  FMUL R102, R102, 1.4426950216293334961 ;  /* 0x3fb8aa3b66667820 */ /* 0x000fe20000400000 */
[----:B---3--:R-:W-:Y:S01]  /*52f0*/  FADD R51, R57, R51 ;  /* 0x0000003339337221 */ /* 0x008fe20000000000 */
[----:B------:R-:W-:Y:S01]  /*5300*/  FMUL R43, R81, 1.4426950216293334961 ;  /* 0x3fb8aa3b512b7820 */ /* 0x000fe20000400000 */
[--C-:B------:R-:W-:Y:S01]  /*5310*/  FFMA R82, R82, UR8, -R0.reuse ;  /* 0x0000000852527c23 */ /* 0x100fe20008000800 */
[----:B------:R-:W-:-:S03]  /*5320*/  FFMA R103, R103, UR8, -R0 ;  /* 0x0000000867677c23 */ /* 0x000fc60008000800 */
[----:B------:R-:W3:Y:S01]  /*5330*/  MUFU.EX2 R60, R60 ;  /* 0x0000003c003c7308 */ /* 0x000ee20000000800 */
[----:B------:R-:W-:Y:S01]  /*5340*/  FADD R52, R40, R51 ;  /* 0x0000003328347221 */ /* 0x000fe20000000000 */
[----:B------:R-:W-:Y:S01]  /*5350*/  FMUL R67, R82, 1.4426950216293334961 ;  /* 0x3fb8aa3b52437820 */ /* 0x000fe20000400000 */
[----:B------:R-:W-:-:S05]  /*5360*/  FFMA R83, R83, UR8, -R0 ;  /* 0x0000000853537c23 */ /* 0x000fca0008000800 */
[----:B------:R-:W0:Y:S01]  /*5370*/  MUFU.EX2 R42, R42 ;  /* 0x0000002a002a7308 */ /* 0x000e220000000800 */
[----:B------:R-:W-:Y:S01]  /*5380*/  FMUL R63, R83, 1.4426950216293334961 ;  /* 0x3fb8aa3b533f7820 */ /* 0x000fe20000400000 */
[----:B------:R-:W-:-:S06]  /*5390*/  FFMA R84, R84, UR8, -R0 ;  /* 0x0000000854547c23 */ /* 0x000fcc0008000800 */
[----:B------:R0:W-:Y:S02]  /*53a0*/  MUFU.EX2 R7, R102 ;  /* 0x0000006600077308 */ /* 0x0001e40000000800 */
[----:B0-----:R-:W-:Y:S01]  /*53b0*/  MOV R102, R74 ;  /* 0x0000004a00667202 */ /* 0x001fe20000000f00 */
[----:B------:R-:W-:Y:S01]  /*53c0*/  FMUL R74, R103, 1.4426950216293334961 ;  /* 0x3fb8aa3b674a7820 */ /* 0x000fe20000400000 */
[----:B------:R-:W-:-:S04]  /*53d0*/  MOV R103, R62 ;  /* 0x0000003e00677202 */ /* 0x000fc80000000f00 */
[----:B------:R-:W0:Y:S01]  /*53e0*/  MUFU.EX2 R43, R43 ;  /* 0x0000002b002b7308 */ /* 0x000e220000000800 */
[----:B------:R-:W-:Y:S01]  /*53f0*/  F2FP.SATFINITE.E4M3.F32.PACK_AB_MERGE_C R62, R57, R55, RZ ;  /* 0x00000037393e723e */ /* 0x000fe200048070ff */
[----:B------:R-:W-:Y:S01]  /*5400*/  FADD R55, R41, R52 ;  /* 0x0000003429377221 */ /* 0x000fe20000000000 */
[----:B------:R-:W-:Y:S01]  /*5410*/  FMUL R45, R84, 1.4426950216293334961 ;  /* 0x3fb8aa3b542d7820 */ /* 0x000fe20000400000 */
[----:B------:R-:W-:Y:S02]  /*5420*/  FFMA R85, R85, UR8, -R0 ;  /* 0x0000000855557c23 */ /* 0x000fe40008000800 */
[----:B-1----:R-:W-:Y:S02]  /*5430*/  FADD R55, R59, R55 ;  /* 0x000000373b377221 */ /* 0x002fe40000000000 */
[----:B------:R-:W1:Y:S01]  /*5440*/  MUFU.EX2 R67, R67 ;  /* 0x0000004300437308 */ /* 0x000e620000000800 */
[----:B------:R-:W-:Y:S01]  /*5450*/  FMUL R46, R85, 1.4426950216293334961 ;  /* 0x3fb8aa3b552e7820 */ /* 0x000fe20000400000 */
[----:B---3--:R-:W-:-:S06]  /*5460*/  FADD R55, R60, R55 ;  /* 0x000000373c377221 */ /* 0x008fcc0000000000 */
[----:B------:R-:W3:Y:S01]  /*5470*/  MUFU.EX2 R63, R63 ;  /* 0x0000003f003f7308 */ /* 0x000ee20000000800 */
[----:B------:R-:W-:-:S07]  /*5480*/  FADD R55, R42, R55 ;  /* 0x000000372a377221 */ /* 0x000fce0000000000 */
[----:B------:R-:W3:Y:S01]  /*5490*/  MUFU.EX2 R45, R45 ;  /* 0x0000002d002d7308 */ /* 0x000ee20000000800 */
[----:B0-----:R-:W-:-:S07]  /*54a0*/  FADD R55, R43, R55 ;  /* 0x000000372b377221 */ /* 0x001fce0000000000 */
[----:B------:R-:W0:Y:S01]  /*54b0*/  MUFU.EX2 R46, R46 ;  /* 0x0000002e002e7308 */ /* 0x000e220000000800 */
[----:B-1----:R-:W-:Y:S01]  /*54c0*/  FADD R55, R67, R55 ;  /* 0x0000003743377221 */ /* 0x002fe20000000000 */
[----:B------:R-:W-:-:S06]  /*54d0*/  FFMA R105, R105, UR8, -R0 ;  /* 0x0000000869697c23 */ /* 0x000fcc0008000800 */
[----:B------:R-:W1:Y:S01]  /*54e0*/  MUFU.EX2 R65, R65 ;  /* 0x0000004100417308 */ /* 0x000e620000000800 */
[----:B---3--:R-:W-:Y:S01]  /*54f0*/  FADD R55, R63, R55 ;  /* 0x000000373f377221 */ /* 0x008fe20000000000 */
[----:B------:R-:W-:-:S06]  /*5500*/  FMUL R52, R105, 1.4426950216293334961 ;  /* 0x3fb8aa3b69347820 */ /* 0x000fcc0000400000 */
[----:B------:R-:W3:Y:S01]  /*5510*/  MUFU.EX2 R66, R66 ;  /* 0x0000004200427308 */ /* 0x000ee20000000800 */
[----:B------:R-:W-:Y:S01]  /*5520*/  FADD R57, R45, R55 ;  /* 0x000000372d397221 */ /* 0x000fe20000000000 */
[----:B------:R-:W-:Y:S02]  /*5530*/  MOV R105, R64 ;  /* 0x0000004000697202 */ /* 0x000fe40000000f00 */
[----:B------:R-:W-:-:S04]  /*5540*/  F2FP.SATFINITE.E4M3.F32.PACK_AB_MERGE_C R64, R60, R59, RZ ;  /* 0x0000003b3c40723e */ /* 0x000fc800048070ff */
        /* <DEDUP_REMOVED lines=10> */
[----:B------:R-:W-:Y:S01]  /*55f0*/  FFMA R95, R95, UR8, -R0 ;  /* 0x000000085f5f7c23 */ /* 0x000fe20008000800 */
[----:B------:R-:W-:-:S05]  /*5600*/  MOV R94, R71 ;  /* 0x00000047005e7202 */ /* 0x000fca0000000f00 */
[----:B------:R-:W3:Y:S01]  /*5610*/  MUFU.EX2 R49, R49 ;  /* 0x0000003100317308 */ /* 0x000ee20000000800 */
[----:B0-----:R-:W-:Y:S01]  /*5620*/  FADD R59, R48, R59 ;  /* 0x0000003b303b7221 */ /* 0x001fe20000000000 */
[----:B------:R-:W-:Y:S01]  /*5630*/  FMUL R71, R95, 1.4426950216293334961 ;  /* 0x3fb8aa3b5f477820 */ /* 0x000fe20000400000 */
[----:B------:R-:W-:-:S05]  /*5640*/  FFMA R96, R96, UR8, -R0 ;  /* 0x0000000860607c23 */ /* 0x000fca0008000800 */
[----:B------:R-:W0:Y:S01]  /*5650*/  MUFU.EX2 R50, R50 ;  /* 0x0000003200327308 */ /* 0x000e220000000800 */
[----:B------:R-:W-:Y:S01]  /*5660*/  MOV R95, R53 ;  /* 0x00000035005f7202 */ /* 0x000fe20000000f00 */
[----:B-1----:R-:W-:Y:S01]  /*5670*/  FADD R59, R69, R59 ;  /* 0x0000003b453b7221 */ /* 0x002fe20000000000 */
[----:B------:R-:W-:-:S05]  /*5680*/  FMUL R53, R96, 1.4426950216293334961 ;  /* 0x3fb8aa3b60357820 */ /* 0x000fca0000400000 */
[----:B------:R-:W1:Y:S01]  /*5690*/  MUFU.EX2 R68, R68 ;  /* 0x0000004400447308 */ /* 0x000e620000000800 */
[----:B---3--:R-:W-:-:S07]  /*56a0*/  FADD R59, R70, R59 ;  /* 0x0000003b463b7221 */ /* 0x008fce0000000000 */
[----:B------:R-:W3:Y:S01]  /*56b0*/  MUFU.EX2 R71, R71 ;  /* 0x0000004700477308 */ /* 0x000ee20000000800 */
[----:B------:R-:W-:Y:S01]  /*56c0*/  FADD R60, R49, R59 ;  /* 0x0000003b313c7221 */ /* 0x000fe20000000000 */
[----:B------:R-:W-:-:S06]  /*56d0*/  F2FP.SATFINITE.E4M3.F32.PACK_AB_MERGE_C R67, R63, R67, RZ ;  /* 0x000000433f43723e */ /* 0x000fcc00048070ff */
[----:B------:R-:W2:Y:S01]  /*56e0*/  MUFU.EX2 R53, R53 ;  /* 0x0000003500357308 */ /* 0x000ea20000000800 */
[----:B0-----:R-:W-:Y:S01]  /*56f0*/  FADD R63, R50, R60 ;  /* 0x0000003c323f7221 */ /* 0x001fe20000000000 */
[----:B------:R-:W-:-:S06]  /*5700*/  FMUL R56, R56, 1.4426950216293334961 ;  /* 0x3fb8aa3b38387820 */ /* 0x000fcc0000400000 */
[----:B------:R-:W0:Y:S01]  /*5710*/  MUFU.EX2 R54, R54 ;  /* 0x0000003600367308 */ /* 0x000e220000000800 */
[----:B-1----:R-:W-:-:S07]  /*5720*/  FADD R63, R68, R63 ;  /* 0x0000003f443f7221 */ /* 0x002fce0000000000 */
[----:B------:R-:W1:Y:S01]  /*5730*/  MUFU.EX2 R72, R72 ;  /* 0x0000004800487308 */ /* 0x000e620000000800 */
[----:B---3--:R-:W-:-:S07]  /*5740*/  FADD R63, R71, R63 ;  /* 0x0000003f473f7221 */ /* 0x008fce0000000000 */
[----:B------:R-:W3:Y:S01]  /*5750*/  MUFU.EX2 R73, R73 ;  /* 0x0000004900497308 */ /* 0x000ee20000000800 */
[----:B--2---:R-:W-:-:S07]  /*5760*/  FADD R63, R53, R63 ;  /* 0x0000003f353f7221 */ /* 0x004fce0000000000 */
[----:B------:R-:W2:Y:S01]  /*5770*/  MUFU.EX2 R56, R56 ;  /* 0x0000003800387308 */ /* 0x000ea20000000800 */
[----:B0-----:R-:W-:Y:S01]  /*5780*/  FADD R63, R54, R63 ;  /* 0x0000003f363f7221 */ /* 0x001fe20000000000 */
[----:B------:R-:W-:-:S06]  /*5790*/  FFMA R104, R104, UR8, -R0 ;  /* 0x0000000868687c23 */ /* 0x000fcc0008000800 */
[----:B------:R-:W0:Y:S01]  /*57a0*/  MUFU.EX2 R58, R58 ;  /* 0x0000003a003a7308 */ /* 0x000e220000000800 */
[----:B-1----:R-:W-:Y:S01]  /*57b0*/  FADD R63, R72, R63 ;  /* 0x0000003f483f7221 */ /* 0x002fe20000000000 */
[----:B------:R-:W-:Y:S01]  /*57c0*/  FMUL R104, R104, 1.4426950216293334961 ;  /* 0x3fb8aa3b68687820 */ /* 0x000fe20000400000 */
[----:B------:R-:W-:Y:S02]  /*57d0*/  FFMA R106, R106, UR8, -R0 ;  /* 0x000000086a6a7c23 */ /* 0x000fe40008000800 */
[----:B---3--:R-:W-:-:S03]  /*57e0*/  FADD R63, R73, R63 ;  /* 0x0000003f493f7221 */ /* 0x008fc60000000000 */
[----:B------:R-:W1:Y:S01]  /*57f0*/  MUFU.EX2 R74, R74 ;  /* 0x0000004a004a7308 */ /* 0x000e620000000800 */
[----:B------:R-:W-:Y:S01]  /*5800*/  F2FP.SATFINITE.E4M3.F32.PACK_AB_MERGE_C R65, R66, R65, RZ ;  /* 0x000000414241723e */ /* 0x000fe200048070ff */
[----:B--2---:R-:W-:Y:S01]  /*5810*/  FADD R66, R56, R63 ;  /* 0x0000003f38427221 */ /* 0x004fe20000000000 */
[----:B------:R-:W-:Y:S01]  /*5820*/  FFMA R107, R107, UR8, -R0 ;  /* 0x000000086b6b7c23 */ /* 0x000fe20008000800 */
[----:B------:R-:W-:-:S04]  /*5830*/  F2FP.SATFINITE.E4M3.F32.PACK_AB_MERGE_C R68, R71, R68, RZ ;  /* 0x000000444744723e */ /* 0x000fc800048070ff */
[----:B------:R2:W3:Y:S01]  /*5840*/  MUFU.EX2 R51, R104 ;  /* 0x0000006800337308 */ /* 0x0004e20000000800 */
[----:B0-----:R-:W-:Y:S01]  /*5850*/  FADD R71, R58, R66 ;  /* 0x000000423a477221 */ /* 0x001fe20000000000 */
[----:B------:R-:W-:Y:S01]  /*5860*/  FFMA R108, R108, UR8, -R0 ;  /* 0x000000086c6c7c23 */ /* 0x000fe20008000800 */
[----:B--2---:R-:W-:Y:S01]  /*5870*/  MOV R104, R75 ;  /* 0x0000004b00687202 */ /* 0x004fe20000000f00 */
[----:B------:R-:W-:-:S04]  /*5880*/  FMUL R75, R106, 1.4426950216293334961 ;  /* 0x3fb8aa3b6a4b7820 */ /* 0x000fc80000400000 */
[----:B------:R-:W0:Y:S01]  /*5890*/  MUFU.EX2 R52, R52 ;  /* 0x0000003400347308 */ /* 0x000e220000000800 */
[----:B------:R-:W-:Y:S01]  /*58a0*/  MOV R106, R76 ;  /* 0x0000004c006a7202 */ /* 0x000fe20000000f00 */
[----:B------:R-:W-:Y:S01]  /*58b0*/  FMUL R76, R107, 1.4426950216293334961 ;  /* 0x3fb8aa3b6b4c7820 */ /* 0x000fe20000400000 */
[----:B------:R-:W-:Y:S01]  /*58c0*/  FADD R71, R7, R71 ;  /* 0x0000004707477221 */ /* 0x000fe20000000000 */
[----:B------:R-:W-:Y:S01]  /*58d0*/  FFMA R109, R109, UR8, -R0 ;  /* 0x000000086d6d7c23 */ /* 0x000fe20008000800 */
[----:B------:R-:W-:-:S03]  /*58e0*/  F2FP.SATFINITE.E4M3.F32.PACK_AB_MERGE_C R69, R70, R69, RZ ;  /* 0x000000454645723e */ /* 0x000fc600048070ff */
[----:B------:R-:W2:Y:S01]  /*58f0*/  MUFU.EX2 R75, R75 ;  /* 0x0000004b004b7308 */ /* 0x000ea20000000800 */
[----:B------:R-:W-:Y:S01]  /*5900*/  FMUL R108, R108, 1.4426950216293334961 ;  /* 0x3fb8aa3b6c6c7820 */ /* 0x000fe20000400000 */
[----:B------:R-:W-:Y:S01]  /*5910*/  F2FP.SATFINITE.E4M3.F32.PACK_AB_MERGE_C R70, R73, R72, RZ ;  /* 0x000000484946723e */ /* 0x000fe200048070ff */
[----:B-1----:R-:W-:Y:S01]  /*5920*/  FADD R72, R74, R71 ;  /* 0x000000474a487221 */ /* 0x002fe20000000000 */
[----:B------:R-:W-:Y:S01]  /*5930*/  FMUL R57, R109, 1.4426950216293334961 ;  /* 0x3fb8aa3b6d397820 */ /* 0x000fe20000400000 */
[----:B------:R-:W-:-:S03]  /*5940*/  FFMA R110, R110, UR8, -R0 ;  /* 0x000000086e6e7c23 */ /* 0x000fc60008000800 */
[----:B------:R-:W1:Y:S01]  /*5950*/  MUFU.EX2 R76, R76 ;  /* 0x0000004c004c7308 */ /* 0x000e620000000800 */
[----:B---3--:R-:W-:Y:S01]  /*5960*/  FADD R72, R51, R72 ;  /* 0x0000004833487221 */ /* 0x008fe20000000000 */
[----:B------:R-:W-:Y:S01]  /*5970*/  FMUL R77, R110, 1.4426950216293334961 ;  /* 0x3fb8aa3b6e4d7820 */ /* 0x000fe20000400000 */
[----:B------:R-:W-:-:S05]  /*5980*/  FFMA R111, R111, UR8, -R0 ;  /* 0x000000086f6f7c23 */ /* 0x000fca0008000800 */
[----:B------:R-:W3:Y:S01]  /*5990*/  MUFU.EX2 R55, R108 ;  /* 0x0000006c00377308 */ /* 0x000ee20000000800 */
[----:B0-----:R-:W-:Y:S01]  /*59a0*/  FADD R72, R52, R72 ;  /* 0x0000004834487221 */ /* 0x001fe20000000000 */
[----:B------:R-:W-:Y:S01]  /*59b0*/  FMUL R78, R111, 1.4426950216293334961 ;  /* 0x3fb8aa3b6f4e7820 */ /* 0x000fe20000400000 */
[----:B------:R-:W-:-:S05]  /*59c0*/  FFMA R112, R112, UR8, -R0 ;  /* 0x0000000870707c23 */ /* 0x000fca0008000800 */
[----:B------:R-:W0:Y:S01]  /*59d0*/  MUFU.EX2 R57, R57 ;  /* 0x0000003900397308 */ /* 0x000e220000000800 */
[----:B--2---:R-:W-:Y:S01]  /*59e0*/  FADD R72, R75, R72 ;  /* 0x000000484b487221 */ /* 0x004fe20000000000 */
[----:B------:R-:W-:Y:S01]  /*59f0*/  FFMA R113, R113, UR8, -R0 ;  /* 0x0000000871717c23 */ /* 0x000fe20008000800 */
[----:B------:R-:W-:Y:S01]  /*5a00*/  FMUL R112, R112, 1.4426950216293334961 ;  /* 0x3fb8aa3b70707820 */ /* 0x000fe20000400000 */
[----:B------:R-:W2:Y:S04]  /*5a10*/  S2R R96, SR_TID.X ;  /* 0x0000000000607919 */ /* 0x000ea80000002100 */
[----:B------:R-:W0:Y:S01]  /*5a20*/  MUFU.EX2 R77, R77 ;  /* 0x0000004d004d7308 */ /* 0x000e220000000800 */
[----:B-1----:R-:W-:Y:S01]  /*5a30*/  FADD R72, R76, R72 ;  /* 0x000000484c487221 */ /* 0x002fe20000000000 */
[----:B------:R-:W-:Y:S01]  /*5a40*/  FMUL R60, R113, 1.4426950216293334961 ;  /* 0x3fb8aa3b713c7820 */ /* 0x000fe20000400000 */
[----:B------:R-:W-:Y:S01]  /*5a50*/  FFMA R114, R114, UR8, -R0 ;  /* 0x0000000872727c23 */ /* 0x000fe20008000800 */
[----:B------:R-:W1:Y:S04]  /*5a60*/  S2R R107, SR_TID.X ;  /* 0x00000000006b7919 */ /* 0x000e680000002100 */
[----:B------:R-:W2:Y:S01]  /*5a70*/  MUFU.EX2 R78, R78 ;  /* 0x0000004e004e7308 */ /* 0x000ea20000000800 */
[----:B---3--:R-:W-:Y:S01]  /*5a80*/  FADD R73, R55, R72 ;  /* 0x0000004837497221 */ /* 0x008fe20000000000 */
[----:B------:R-:W-:Y:S01]  /*5a90*/  FMUL R82, R114, 1.4426950216293334961 ;  /* 0x3fb8aa3b72527820 */ /* 0x000fe20000400000 */
[----:B------:R-:W-:Y:S01]  /*5aa0*/  FFMA R115, R115, UR8, -R0 ;  /* 0x0000000873737c23 */ /* 0x000fe20008000800 */
[----:B------:R-:W-:-:S04]  /*5ab0*/  F2FP.SATFINITE.E4M3.F32.PACK_AB_MERGE_C R71, R74, R7, RZ ;  /* 0x000000074a47723e */ /* 0x000fc800048070ff */
[----:B------:R-:W3:Y:S01]  /*5ac0*/  MUFU.EX2 R59, R112 ;  /* 0x00000070003b7308 */ /* 0x000ee20000000800 */
[----:B0-----:R-:W-:Y:S01]  /*5ad0*/  FADD R74, R57, R73 ;  /* 0x00000049394a7221 */ /* 0x001fe20000000000 */
[----:B------:R-:W-:Y:S01]  /*5ae0*/  FMUL R79, R115, 1.4426950216293334961 ;  /* 0x3fb8aa3b734f7820 */ /* 0x000fe20000400000 */
[----:B------:R-:W-:-:S05]  /*5af0*/  FFMA R116, R116, UR8, -R0 ;  /* 0x0000000874747c23 */ /* 0x000fca0008000800 */
[----:B------:R-:W0:Y:S01]  /*5b00*/  MUFU.EX2 R60, R60 ;  /* 0x0000003c003c7308 */ /* 0x000e220000000800 */
[----:B------:R-:W-:Y:S01]  /*5b10*/  FADD R74, R77, R74 ;  /* 0x0000004a4d4a7221 */ /* 0x000fe20000000000 */
[----:B------:R-:W-:Y:S01]  /*5b20*/  FFMA R117, R117, UR8, -R0 ;  /* 0x0000000875757c23 */ /* 0x000fe20008000800 */
[----:B------:R-:W-:-:S05]  /*5b30*/  FMUL R116, R116, 1.4426950216293334961 ;  /* 0x3fb8aa3b74747820 */ /* 0x000fca0000400000 */
[----:B------:R-:W0:Y:S01]  /*5b40*/  MUFU.EX2 R82, R82 ;  /* 0x0000005200527308 */ /* 0x000e220000000800 */
[----:B--2---:R-:W-:Y:S01]  /*5b50*/  FADD R74, R78, R74 ;  /* 0x0000004a4e4a7221 */ /* 0x004fe20000000000 */
[----:B------:R-:W-:Y:S01]  /*5b60*/  FMUL R66, R117, 1.4426950216293334961 ;  /* 0x3fb8aa3b75427820 */ /* 0x000fe20000400000 */
[----:B------:R-:W-:-:S05]  /*5b70*/  FFMA R118, R118, UR8, -R0 ;  /* 0x0000000876767c23 */ /* 0x000fca0008000800 */
[----:B------:R-:W2:Y:S01]  /*5b80*/  MUFU.EX2 R79, R79 ;  /* 0x0000004f004f7308 */ /* 0x000ea20000000800 */
        /* <DEDUP_REMOVED lines=8> */
[----:B------:R-:W-:Y:S01]  /*5c10*/  FADD R74, R82, R74 ;  /* 0x0000004a524a7221 */ /* 0x000fe20000000000 */
[----:B------:R-:W-:Y:S01]  /*5c20*/  FFMA R121, R121, UR8, -R0 ;  /* 0x0000000879797c23 */ /* 0x000fe20008000800 */
[----:B------:R-:W-:Y:S01]  /*5c30*/  F2FP.SATFINITE.E4M3.F32.PACK_AB_MERGE_C R75, R76, R75, RZ ;  /* 0x0000004b4c4b723e */ /* 0x000fe200048070ff */
[----:B------:R-:W-:-:S04]  /*5c40*/  FMUL R120, R120, 1.4426950216293334961 ;  /* 0x3fb8aa3b78787820 */ /* 0x000fc80000400000 */
[----:B------:R-:W0:Y:S01]  /*5c50*/  MUFU.EX2 R80, R80 ;  /* 0x0000005000507308 */ /* 0x000e220000000800 */
[----:B------:R-:W-:Y:S01]  /*5c60*/  F2FP.SATFINITE.E4M3.F32.PACK_AB_MERGE_C R76, R78, R77, RZ ;  /* 0x0000004d4e4c723e */ /* 0x000fe200048070ff */
[----:B--2---:R-:W-:Y:S01]  /*5c70*/  FADD R77, R79, R74 ;  /* 0x0000004a4f4d7221 */ /* 0x004fe20000000000 */
[----:B------:R-:W-:Y:S01]  /*5c80*/  LOP3.LUT R108, R96, 0x7f, RZ, 0xc0, !PT ;  /* 0x0000007f606c7812 */ /* 0x000fe200078ec0ff */
[----:B------:R-:W-:Y:S01]  /*5c90*/  FMUL R73, R121, 1.4426950216293334961 ;  /* 0x3fb8aa3b79497820 */ /* 0x000fe20000400000 */
[----:B------:R-:W-:-:S03]  /*5ca0*/  FFMA R122, R122, UR8, -R0 ;  /* 0x000000087a7a7c23 */ /* 0x000fc60008000800 */
[----:B------:R-:W2:Y:S01]  /*5cb0*/  MUFU.EX2 R7, R7 ;  /* 0x0000000700077308 */ /* 0x000ea20000000800 */
[----:B------:R-:W-:Y:S01]  /*5cc0*/  LOP3.LUT R108, R108, 0x40, RZ, 0x3c, !PT ;  /* 0x000000406c6c7812 */ /* 0x000fe200078e3cff */
[----:B---3--:R-:W-:Y:S01]  /*5cd0*/  FADD R77, R63, R77 ;  /* 0x0000004d3f4d7221 */ /* 0x008fe20000000000 */
[----:B-1----:R-:W-:Y:S01]  /*5ce0*/  LOP3.LUT R96, R107, 0x7f, RZ, 0xc0, !PT ;  /* 0x0000007f6b607812 */ /* 0x002fe200078ec0ff */
[----:B------:R-:W-:-:S04]  /*5cf0*/  FMUL R81, R122, 1.4426950216293334961 ;  /* 0x3fb8aa3b7a517820 */ /* 0x000fc80000400000 */
[----:B------:R-:W1:Y:S01]  /*5d00*/  MUFU.EX2 R72, R120 ;  /* 0x0000007800487308 */ /* 0x000e620000000800 */
[----:B------:R-:W-:Y:S01]  /*5d10*/  LOP3.LUT R96, R96, 0x50, RZ, 0x3c, !PT ;  /* 0x0000005060607812 */ /* 0x000fe200078e3cff */
[--C-:B------:R-:W-:Y:S01]  /*5d20*/  FFMA R123, R123, UR8, -R0.reuse ;  /* 0x000000087b7b7c23 */ /* 0x100fe20008000800 */
[----:B0-----:R-:W-:Y:S01]  /*5d30*/  FADD R83, R66, R77 ;  /* 0x0000004d42537221 */ /* 0x001fe20000000000 */
[----:B----4-:R-:W-:Y:S04]  /*5d40*/  STS.U8 [R108+UR11+0x5200], R250 ;  /* 0x005200fa6c007988 */ /* 0x010fe8000800000b */
[----:B------:R-:W0:Y:S01]  /*5d50*/  MUFU.EX2 R73, R73 ;  /* 0x0000004900497308 */ /* 0x000e220000000800 */
[----:B-----5:R-:W-:Y:S01]  /*5d60*/  STS.U8 [R108+UR11+0x5600], R243 ;  /* 0x005600f36c007988 */ /* 0x020fe2000800000b */
[----:B------:R-:W-:Y:S01]  /*5d70*/  FMUL R78, R123, 1.4426950216293334961 ;  /* 0x3fb8aa3b7b4e7820 */ /* 0x000fe20000400000 */
[----:B------:R-:W-:-:S02]  /*5d80*/  FFMA R124, R124, UR8, -R0 ;  /* 0x000000087c7c7c23 */ /* 0x000fc40008000800 */
[----:B------:R-:W-:Y:S01]  /*5d90*/  STS.U8 [R108+UR11+0x5a00], R240 ;  /* 0x005a00f06c007988 */ /* 0x000fe2000800000b */
[----:B------:R-:W-:Y:S02]  /*5da0*/  FADD R83, R80, R83 ;  /* 0x0000005350537221 */ /* 0x000fe40000000000 */
[----:B------:R-:W3:Y:S01]  /*5db0*/  MUFU.EX2 R81, R81 ;  /* 0x0000005100517308 */ /* 0x000ee20000000800 */
[----:B------:R-:W-:Y:S04]  /*5dc0*/  STS.U8 [R108+UR11+0x5e00], R238 ;  /* 0x005e00ee6c007988 */ /* 0x000fe8000800000b */
[----:B------:R-:W-:Y:S01]  /*5dd0*/  STS.U8 [R96+UR11+0x5280], R247 ;  /* 0x005280f760007988 */ /* 0x000fe2000800000b */
[----:B------:R-:W-:-:S03]  /*5de0*/  FMUL R74, R124, 1.4426950216293334961 ;  /* 0x3fb8aa3b7c4a7820 */ /* 0x000fc60000400000 */
[----:B------:R-:W-:Y:S01]  /*5df0*/  STS.U8 [R96+UR11+0x5680], R242 ;  /* 0x005680f260007988 */ /* 0x000fe2000800000b */
[--C-:B------:R-:W-:Y:S01]  /*5e00*/  FFMA R125, R125, UR8, -R0.reuse ;  /* 0x000000087d7d7c23 */ /* 0x100fe20008000800 */
[----:B--2---:R-:W-:Y:S02]  /*5e10*/  FADD R83, R7, R83 ;  /* 0x0000005307537221 */ /* 0x004fe40000000000 */
[----:B------:R-:W-:Y:S01]  /*5e20*/  STS.U8 [R96+UR11+0x5a80], R239 ;  /* 0x005a80ef60007988 */ /* 0x000fe2000800000b */
[----:B------:R-:W2:Y:S03]  /*5e30*/  MUFU.EX2 R78, R78 ;  /* 0x0000004e004e7308 */ /* 0x000ea60000000800 */
[----:B------:R4:W-:Y:S01]  /*5e40*/  STS.U8 [R96+UR11+0x5e80], R184 ;  /* 0x005e80b860007988 */ /* 0x0009e2000800000b */
[----:B------:R-:W-:Y:S01]  /*5e50*/  FMUL R77, R125, 1.4426950216293334961 ;  /* 0x3fb8aa3b7d4d7820 */ /* 0x000fe20000400000 */
[--C-:B------:R-:W-:Y:S01]  /*5e60*/  FFMA R126, R126, UR8, -R0.reuse ;  /* 0x000000087e7e7c23 */ /* 0x100fe20008000800 */
[----:B-1----:R-:W-:Y:S01]  /*5e70*/  FADD R83, R72, R83 ;  /* 0x0000005348537221 */ /* 0x002fe20000000000 */
[----:B------:R-:W-:Y:S01]  /*5e80*/  FFMA R127, R127, UR8, -R0 ;  /* 0x000000087f7f7c23 */ /* 0x000fe20008000800 */
[----:B----4-:R-:W1:Y:S01]  /*5e90*/  S2R R96, SR_TID.X ;  /* 0x0000000000607919 */ /* 0x010e620000002100 */
[----:B------:R-:W4:Y:S01]  /*5ea0*/  MUFU.EX2 R74, R74 ;  /* 0x0000004a004a7308 */ /* 0x000f220000000800 */
[----:B------:R-:W-:Y:S01]  /*5eb0*/  FMUL R84, R126, 1.4426950216293334961 ;  /* 0x3fb8aa3b7e547820 */ /* 0x000fe20000400000 */
[----:B0-----:R-:W-:Y:S01]  /*5ec0*/  FADD R83, R73, R83 ;  /* 0x0000005349537221 */ /* 0x001fe20000000000 */
[----:B------:R-:W-:-:S05]  /*5ed0*/  FMUL R127, R127, 1.4426950216293334961 ;  /* 0x3fb8aa3b7f7f7820 */ /* 0x000fca0000400000 */
[----:B------:R-:W0:Y:S01]  /*5ee0*/  MUFU.EX2 R77, R77 ;  /* 0x0000004d004d7308 */ /* 0x000e220000000800 */
[----:B---3--:R-:W-:-:S07]  /*5ef0*/  FADD R85, R81, R83 ;  /* 0x0000005351557221 */ /* 0x008fce0000000000 */
[----:B------:R-:W3:Y:S01]  /*5f00*/  MUFU.EX2 R84, R84 ;  /* 0x0000005400547308 */ /* 0x000ee20000000800 */
[----:B--2---:R-:W-:-:S07]  /*5f10*/  FADD R85, R78, R85 ;  /* 0x000000554e557221 */ /* 0x004fce0000000000 */
[----:B------:R-:W2:Y:S01]  /*5f20*/  MUFU.EX2 R83, R127 ;  /* 0x0000007f00537308 */ /* 0x000ea20000000800 */
[----:B----4-:R-:W-:Y:S01]  /*5f30*/  FADD R85, R74, R85 ;  /* 0x000000554a557221 */ /* 0x010fe20000000000 */
[----:B------:R-:W-:-:S03]  /*5f40*/  LOP3.LUT R107, R107, 0x7f, RZ, 0xc0, !PT ;  /* 0x0000007f6b6b7812 */ /* 0x000fc600078ec0ff */
[----:B0-----:R-:W-:Y:S01]  /*5f50*/  FADD R85, R77, R85 ;  /* 0x000000554d557221 */ /* 0x001fe20000000000 */
[----:B------:R-:W-:Y:S02]  /*5f60*/  F2FP.SATFINITE.E4M3.F32.PACK_AB_MERGE_C R82, R79, R82, RZ ;  /* 0x000000524f52723e */ /* 0x000fe400048070ff */
[----:B------:R-:W-:Y:S01]  /*5f70*/  F2FP.SATFINITE.E4M3.F32.PACK_AB_MERGE_C R81, R78, R81, RZ ;  /* 0x000000514e51723e */ /* 0x000fe200048070ff */
[----:B---3--:R-:W-:Y:S01]  /*5f80*/  FADD R78, R84, R85 ;  /* 0x00000055544e7221 */ /* 0x008fe20000000000 */
[----:B------:R-:W-:Y:S02]  /*5f90*/  F2FP.SATFINITE.E4M3.F32.PACK_AB_MERGE_C R80, R7, R80, RZ ;  /* 0x000000500750723e */ /* 0x000fe400048070ff */
[----:B-1----:R-:W-:Y:S02]  /*5fa0*/  SHF.L.U32 R7, R96, 0x4, RZ ;  /* 0x0000000460077819 */ /* 0x002fe400000006ff */
[----:B------:R-:W-:Y:S02]  /*5fb0*/  LOP3.LUT R107, R107, 0x60, RZ, 0x3c, !PT ;  /* 0x000000606b6b7812 */ /* 0x000fe400078e3cff */
[----:B--2---:R-:W-:-:S02]  /*5fc0*/  F2FP.SATFINITE.E4M3.F32.PACK_AB_MERGE_C R79, R83, R84, RZ ;  /* 0x00000054534f723e */ /* 0x004fc400048070ff */
[C---:B------:R-:W-:Y:S02]  /*5fd0*/  LOP3.LUT R84, R96.reuse, 0x7f, RZ, 0xc0, !PT ;  /* 0x0000007f60547812 */ /* 0x040fe400078ec0ff */
[----:B------:R-:W-:Y:S01]  /*5fe0*/  LOP3.LUT R96, R96, 0x7f, RZ, 0xc0, !PT ;  /* 0x0000007f60607812 */ /* 0x000fe200078ec0ff */
[----:B------:R-:W-:Y:S01]  /*5ff0*/  FADD R78, R83, R78 ;  /* 0x0000004e534e7221 */ /* 0x000fe20000000000 */
[----:B------:R-:W-:Y:S01]  /*6000*/  STS.U8 [R107+UR11+0x5300], R246 ;  /* 0x005300f66b007988 */ /* 0x000fe2000800000b */
[----:B------:R-:W-:Y:S02]  /*6010*/  LOP3.LUT R83, R7, 0x70, RZ, 0xc0, !PT ;  /* 0x0000007007537812 */ /* 0x000fe400078ec0ff */
[----:B------:R-:W-:Y:S01]  /*6020*/  LOP3.LUT R96, R96, 0x70, RZ, 0x3c, !PT ;  /* 0x0000007060607812 */ /* 0x000fe200078e3cff */
[----:B------:R-:W-:Y:S01]  /*6030*/  STS.U8 [R107+UR11+0x5700], R241 ;  /* 0x005700f16b007988 */ /* 0x000fe2000800000b */
[----:B------:R-:W-:Y:S01]  /*6040*/  FFMA R130, R130, UR8, -R0 ;  /* 0x0000000882827c23 */ /* 0x000fe20008000800 */
[----:B------:R-:W-:-:S02]  /*6050*/  F2FP.SATFINITE.E4M3.F32.PACK_AB_MERGE_C R6, R99, R100, R6 ;  /* 0x000000646306723e */ /* 0x000fc40004807006 */
[----:B------:R0:W-:Y:S01]  /*6060*/  STS.U8 [R107+UR11+0x5b00], R4 ;  /* 0x005b00046b007988 */ /* 0x0001e2000800000b */
[----:B------:R-:W-:Y:S02]  /*6070*/  F2FP.SATFINITE.E4M3.F32.PACK_AB_MERGE_C R7, R97, R98, R251 ;  /* 0x000000626107723e */ /* 0x000fe400048070fb */
[----:B------:R-:W-:Y:S01]  /*6080*/  LEA R83, R84, R83, 0x7 ;  /* 0x0000005354537211 */ /* 0x000fe200078e38ff */
[----:B------:R1:W-:Y:S01]  /*6090*/  STS.U8 [R107+UR11+0x5f00], R5 ;  /* 0x005f00056b007988 */ /* 0x0003e2000800000b */
[----:B------:R-:W-:-:S03]  /*60a0*/  FFMA R131, R131, UR8, -R0 ;  /* 0x0000000883837c23 */ /* 0x000fc60008000800 */
[----:B------:R-:W-:Y:S01]  /*60b0*/  STS.U8 [R96+UR11+0x5380], R8 ;  /* 0x0053800860007988 */ /* 0x000fe2000800000b */
[----:B0-----:R-:W-:-:S03]  /*60c0*/  F2FP.SATFINITE.E4M3.F32.PACK_AB_MERGE_C R4, R101, R102, R103 ;  /* 0x000000666504723e */ /* 0x001fc60004807067 */
[----:B------:R-:W-:Y:S01]  /*60d0*/  STS.U8 [R96+UR11+0x5780], R16 ;  /* 0x0057801060007988 */ /* 0x000fe2000800000b */
[----:B-1----:R-:W-:-:S03]  /*60e0*/  F2FP.SATFINITE.E4M3.F32.PACK_AB_MERGE_C R5, R104, R105, R106 ;  /* 0x000000696805723e */ /* 0x002fc6000480706a */
[----:B------:R-:W-:Y:S01]  /*60f0*/  STS.U8 [R96+UR11+0x5b80], R37 ;  /* 0x005b802560007988 */ /* 0x000fe2000800000b */
[----:B------:R-:W-:-:S03]  /*6100*/  FFMA R129, R129, UR8, -R0 ;  /* 0x0000000881817c23 */ /* 0x000fc60008000800 */
[----:B------:R0:W-:Y:S01]  /*6110*/  STS.U8 [R96+UR11+0x5f80], R44 ;  /* 0x005f802c60007988 */ /* 0x0001e2000800000b */
[----:B------:R-:W-:Y:S01]  /*6120*/  FFMA R128, R128, UR8, -R0 ;  /* 0x0000000880807c23 */ /* 0x000fe20008000800 */
[----:B------:R-:W-:Y:S02]  /*6130*/  FMUL R131, R131, 1.4426950216293334961 ;  /* 0x3fb8aa3b83837820 */ /* 0x000fe40000400000 */
[----:B------:R1:W-:Y:S01]  /*6140*/  STS.128 [R83+UR11], R4 ;  /* 0x0000000453007988 */ /* 0x0003e20008000c0b */
[----:B0-----:R-:W-:Y:S01]  /*6150*/  FMUL R44, R130, 1.4426950216293334961 ;  /* 0x3fb8aa3b822c7820 */ /* 0x001fe20000400000 */
[----:B------:R-:W-:Y:S01]  /*6160*/  FMUL R128, R128, 1.4426950216293334961 ;  /* 0x3fb8aa3b80807820 */ /* 0x000fe20000400000 */
[----:B------:R-:W-:Y:S02]  /*6170*/  F2FP.SATFINITE.E4M3.F32.PACK_AB_MERGE_C R17, R94, R95, R17 ;  /* 0x0000005f5e11723e */ /* 0x000fe40004807011 */
[----:B------:R-:W-:Y:S02]  /*6180*/  F2FP.SATFINITE.E4M3.F32.PACK_AB_MERGE_C R16, R92, R93, R252 ;  /* 0x0000005d5c10723e */ /* 0x000fe400048070fc */
[----:B------:R-:W-:Y:S01]  /*6190*/  MUFU.EX2 R44, R44 ;  /* 0x0000002c002c7308 */ /* 0x000fe20000000800 */
[----:B-1----:R-:W-:-:S02]  /*61a0*/  F2FP.SATFINITE.E4M3.F32.PACK_AB_MERGE_C R6, R12, R11, R13 ;  /* 0x0000000b0c06723e */ /* 0x002fc4000480700d */
[----:B------:R-:W-:Y:S01]  /*61b0*/  F2FP.SATFINITE.E4M3.F32.PACK_AB_MERGE_C R13, R39, R38, R62 ;  /* 0x00000026270d723e */ /* 0x000fe2000480703e */
[----:B------:R-:W-:Y:S01]  /*61c0*/  FMUL R62, R129, 1.4426950216293334961 ;  /* 0x3fb8aa3b813e7820 */ /* 0x000fe20000400000 */
[----:B------:R-:W-:Y:S02]  /*61d0*/  F2FP.SATFINITE.E4M3.F32.PACK_AB_MERGE_C R12, R36, R34, R61 ;  /* 0x00000022240c723e */ /* 0x000fe4000480703d */
[----:B------:R-:W-:Y:S01]  /*61e0*/  F2FP.SATFINITE.E4M3.F32.PACK_AB_MERGE_C R5, R10, R9, R20 ;  /* 0x000000090a05723e */ /* 0x000fe20004807014 */
[----:B------:R-:W0:Y:S01]  /*61f0*/  MUFU.EX2 R61, R131 ;  /* 0x00000083003d7308 */ /* 0x000e220000000800 */
[----:B------:R-:W-:Y:S02]  /*6200*/  F2FP.SATFINITE.E4M3.F32.PACK_AB_MERGE_C R18, R90, R91, R18 ;  /* 0x0000005b5a12723e */ /* 0x000fe40004807012 */
[----:B------:R-:W-:Y:S02]  /*6210*/  F2FP.SATFINITE.E4M3.F32.PACK_AB_MERGE_C R19, R88, R89, R19 ;  /* 0x000000595813723e */ /* 0x000fe40004807013 */
[----:B------:R-:W-:-:S02]  /*6220*/  F2FP.SATFINITE.E4M3.F32.PACK_AB_MERGE_C R7, R21, R15, R29 ;  /* 0x0000000f1507723e */ /* 0x000fc4000480701d */
[----:B------:R-:W-:Y:S02]  /*6230*/  LOP3.LUT R20, R83, 0x10, RZ, 0x3c, !PT ;  /* 0x0000001053147812 */ /* 0x000fe400078e3cff */
[----:B------:R-:W-:Y:S02]  /*6240*/  F2FP.SATFINITE.E4M3.F32.PACK_AB_MERGE_C R4, R86, R87, R14 ;  /* 0x000000575604723e */ /* 0x000fe4000480700e */
[----:B------:R-:W-:Y:S02]  /*6250*/  F2FP.SATFINITE.E4M3.F32.PACK_AB_MERGE_C R8, R23, R22, R25 ;  /* 0x000000161708723e */ /* 0x000fe40004807019 */
[----:B------:R-:W-:Y:S01]  /*6260*/  LOP3.LUT R21, R83, 0x20, RZ, 0x3c, !PT ;  /* 0x0000002053157812 */ /* 0x000fe200078e3cff */
[----:B------:R-:W-:Y:S01]  /*6270*/  MUFU.EX2 R85, R128 ;  /* 0x0000008000557308 */ /* 0x000fe20000000800 */
[----:B------:R-:W-:Y:S02]  /*6280*/  F2FP.SATFINITE.E4M3.F32.PACK_AB_MERGE_C R9, R26, R24, R27 ;  /* 0x000000181a09723e */ /* 0x000fe4000480701b */
[----:B------:R-:W-:-:S02]  /*6290*/  F2FP.SATFINITE.E4M3.F32.PACK_AB_MERGE_C R10, R30, R28, R35 ;  /* 0x0000001c1e0a723e */ /* 0x000fc40004807023 */
[----:B------:R-:W-:Y:S02]  /*62a0*/  F2FP.SATFINITE.E4M3.F32.PACK_AB_MERGE_C R11, R32, R31, R33 ;  /* 0x0000001f200b723e */ /* 0x000fe40004807021 */
[----:B------:R-:W-:Y:S01]  /*62b0*/  LOP3.LUT R22, R83, 0x30, RZ, 0x3c, !PT ;  /* 0x0000003053167812 */ /* 0x000fe200078e3cff */
[----:B------:R-:W1:Y:S01]  /*62c0*/  MUFU.EX2 R62, R62 ;  /* 0x0000003e003e7308 */ /* 0x000e620000000800 */
[----:B------:R-:W-:Y:S04]  /*62d0*/  STS.128 [R20+UR11], R16 ;  /* 0x0000001014007988 */ /* 0x000fe80008000c0b */
[----:B------:R-:W-:Y:S04]  /*62e0*/  STS.128 [R21+UR11], R4 ;  /* 0x0000000415007988 */ /* 0x000fe80008000c0b */
[----:B------:R2:W-:Y:S01]  /*62f0*/  STS.128 [R22+UR11], R8 ;  /* 0x0000000816007988 */ /* 0x0005e20008000c0b */
[----:B------:R-:W-:-:S02]  /*6300*/  F2FP.SATFINITE.E4M3.F32.PACK_AB_MERGE_C R36, R46, R45, R65 ;  /* 0x0000002d2e24723e */ /* 0x000fc40004807041 */
[----:B------:R-:W-:Y:S02]  /*6310*/  F2FP.SATFINITE.E4M3.F32.PACK_AB_MERGE_C R14, R41, R40, R64 ;  /* 0x00000028290e723e */ /* 0x000fe40004807040 */
[----:B------:R-:W-:Y:S02]  /*6320*/  F2FP.SATFINITE.E4M3.F32.PACK_AB_MERGE_C R15, R43, R42, R67 ;  /* 0x0000002a2b0f723e */ /* 0x000fe40004807043 */
[----:B------:R-:W-:Y:S01]  /*6330*/  LOP3.LUT R23, R83, 0x40, RZ, 0x3c, !PT ;  /* 0x0000004053177812 */ /* 0x000fe200078e3cff */
[----:B--2---:R-:W-:-:S04]  /*6340*/  FADD R8, -R0, -INF ;  /* 0xff80000000087421 */ /* 0x004fc80000000100 */
[----:B------:R-:W-:Y:S01]  /*6350*/  FMUL R45, R8, 1.4426950216293334961 ;  /* 0x3fb8aa3b082d7820 */ /* 0x000fe20000400000 */
[----:B0-----:R-:W-:Y:S02]  /*6360*/  F2FP.SATFINITE.E4M3.F32.PACK_AB_MERGE_C R7, R61, R44, RZ ;  /* 0x0000002c3d07723e */ /* 0x001fe400048070ff */
[----:B------:R-:W-:Y:S02]  /*6370*/  F2FP.SATFINITE.E4M3.F32.PACK_AB_MERGE_C R37, R48, R47, R69 ;  /* 0x0000002f3025723e */ /* 0x000fe40004807045 */
[----:B------:R-:W-:Y:S01]  /*6380*/  F2FP.SATFINITE.E4M3.F32.PACK_AB_MERGE_C R38, R50, R49, R68 ;  /* 0x000000313226723e */ /* 0x000fe20004807044 */
[----:B------:R-:W0:Y:S01]  /*6390*/  MUFU.EX2 R45, R45 ;  /* 0x0000002d002d7308 */ /* 0x000e220000000800 */
[----:B------:R-:W-:Y:S02]  /*63a0*/  F2FP.SATFINITE.E4M3.F32.PACK_AB_MERGE_C R39, R54, R53, R70 ;  /* 0x000000353627723e */ /* 0x000fe40004807046 */
[----:B------:R-:W-:Y:S02]  /*63b0*/  LOP3.LUT R46, R83, 0x50, RZ, 0x3c, !PT ;  /* 0x00000050532e7812 */ /* 0x000fe400078e3cff */
[----:B------:R-:W-:-:S02]  /*63c0*/  F2FP.SATFINITE.E4M3.F32.PACK_AB_MERGE_C R41, R52, R51, R75 ;  /* 0x000000333429723e */ /* 0x000fc4000480704b */
[----:B------:R-:W-:Y:S02]  /*63d0*/  F2FP.SATFINITE.E4M3.F32.PACK_AB_MERGE_C R40, R58, R56, R71 ;  /* 0x000000383a28723e */ /* 0x000fe40004807047 */
[----:B------:R-:W-:Y:S02]  /*63e0*/  F2FP.SATFINITE.E4M3.F32.PACK_AB_MERGE_C R42, R57, R55, R76 ;  /* 0x00000037392a723e */ /* 0x000fe4000480704c */
[----:B------:R-:W-:Y:S02]  /*63f0*/  F2FP.SATFINITE.E4M3.F32.PACK_AB_MERGE_C R43, R60, R59, R82 ;  /* 0x0000003b3c2b723e */ /* 0x000fe40004807052 */
[----:B------:R-:W-:Y:S02]  /*6400*/  LOP3.LUT R48, R83, 0x60, RZ, 0x3c, !PT ;  /* 0x0000006053307812 */ /* 0x000fe400078e3cff */
[----:B------:R-:W-:Y:S02]  /*6410*/  F2FP.SATFINITE.E4M3.F32.PACK_AB_MERGE_C R5, R73, R72, R81 ;  /* 0x000000484905723e */ /* 0x000fe40004807051 */
[----:B------:R-:W-:-:S02]  /*6420*/  F2FP.SATFINITE.E4M3.F32.PACK_AB_MERGE_C R4, R66, R63, R80 ;  /* 0x0000003f4204723e */ /* 0x000fc40004807050 */
[----:B------:R-:W-:Y:S02]  /*6430*/  F2FP.SATFINITE.E4M3.F32.PACK_AB_MERGE_C R6, R77, R74, R79 ;  /* 0x0000004a4d06723e */ /* 0x000fe4000480704f */
[----:B-1----:R-:W-:Y:S02]  /*6440*/  F2FP.SATFINITE.E4M3.F32.PACK_AB_MERGE_C R7, R62, R85, R7 ;  /* 0x000000553e07723e */ /* 0x002fe40004807007 */
[----:B------:R-:W-:Y:S01]  /*6450*/  LOP3.LUT R83, R83, 0x70, RZ, 0x3c, !PT ;  /* 0x0000007053537812 */ /* 0x000fe200078e3cff */
[----:B------:R-:W-:Y:S04]  /*6460*/  STS.128 [R23+UR11], R12 ;  /* 0x0000000c17007988 */ /* 0x000fe80008000c0b */
[----:B------:R-:W-:Y:S01]  /*6470*/  STS.128 [R46+UR11], R36 ;  /* 0x000000242e007988 */ /* 0x000fe20008000c0b */
[----:B------:R-:W-:-:S03]  /*6480*/  UIADD3 UR14, UPT, UPT, UR16, -0x80, URZ ;  /* 0xffffff80100e7890 */ /* 0x000fc6000fffe0ff */
[----:B------:R-:W-:Y:S04]  /*6490*/  STS.128 [R48+UR11], R40 ;  /* 0x0000002830007988 */ /* 0x000fe80008000c0b */
[----:B------:R1:W-:Y:S01]  /*64a0*/  STS.128 [R83+UR11], R4 ;  /* 0x0000000453007988 */ /* 0x0003e20008000c0b */
[----:B------:R-:W-:Y:S01]  /*64b0*/  FADD R47, R85, R78 ;  /* 0x0000004e552f7221 */ /* 0x000fe20000000000 */
[----:B-1----:R-:W1:Y:S01]  /*64c0*/  LDTM.x32 R4, tmem[UR12] ;  /* 0x0000000c000479ee */ /* 0x002e6200082c0000 */
[----:B------:R-:W-:Y:S01]  /*64d0*/  NOP ;  /* 0x0000000000007918 */ /* 0x000fe20000000000 */
[----:B0-----:R-:W-:Y:S05]  /*64e0*/  @!P2 BRA `(.L_x_9) ;  /* 0x000000000084a947 */ /* 0x001fea0003800000 */
[C---:B-1----:R-:W-:Y:S01]  /*64f0*/  FMUL R4, R45.reuse, R4 ;  /* 0x000000042d047220 */ /* 0x042fe20000400000 */
[C---:B------:R-:W-:Y:S01]  /*6500*/  FMUL R5, R45.reuse, R5 ;  /* 0x000000052d057220 */ /* 0x040fe20000400000 */
        /* <DEDUP_REMOVED lines=29> */
[----:B------:R-:W-:-:S04]  /*66e0*/  FMUL R35, R45, R35 ;  /* 0x000000232d237220 */ /* 0x000fc80000400000 */
[----:B------:R0:W-:Y:S03]  /*66f0*/  STTM.x32 tmem[UR12], R4 ;  /* 0x00000004000079ed */ /* 0x0001e600082c000c */
.L_x_9:
[----:B-1----:R-:W1:Y:S02]  /*6700*/  FENCE.VIEW.ASYNC.T ;  /* 0x00000000000073c6 */ /* 0x002e640000000200 */
[----:B-1----:R-:W-:Y:S01]  /*6710*/  BAR.SYNC.DEFER_BLOCKING 0x0 ;  /* 0x0000000000007b1d */ /* 0x002fe20000010000 */
[----:B------:R-:W-:Y:S01]  /*6720*/  FADD R47, R62, R47 ;  /* 0x0000002f3e2f7221 */ /* 0x000fe20000000000 */
[----:B------:R-:W-:-:S03]  /*6730*/  UISETP.GE.AND UP1, UPT, UR14, 0x1, UPT ;  /* 0x000000010e00788c */ /* 0x000fc6000bf26270 */
[----:B------:R-:W-:-:S04]  /*6740*/  FADD R44, R44, R47 ;  /* 0x0000002f2c2c7221 */ /* 0x000fc80000000000 */
[----:B------:R-:W-:-:S04]  /*6750*/  FADD R44, R61, R44 ;  /* 0x0000002c3d2c7221 */ /* 0x000fc80000000000 */
[----:B------:R-:W-:Y:S01]  /*6760*/  FADD R44, R45, R44 ;  /* 0x0000002c2d2c7221 */ /* 0x000fe20000000000 */
[----:B------:R1:W-:Y:S06]  /*6770*/  MEMBAR.ALL.CTA ;  /* 0x0000000000007992 */ /* 0x0003ec0000008000 */
[----:B-1----:R-:W1:Y:S02]  /*6780*/  FENCE.VIEW.ASYNC.S ;  /* 0x00000000000073c6 */ /* 0x002e640000000000 */
[----:B-1----:R-:W-:Y:S06]  /*6790*/  BAR.SYNC.DEFER_BLOCKING 0x0 ;  /* 0x0000000000007b1d */ /* 0x002fec0000010000 */
[----:B------:R-:W-:Y:S05]  /*67a0*/  @!P3 BRA `(.L_x_10) ;  /* 0x000000000084b947 */ /* 0x000fea0003800000 */
[----:B------:R-:W-:Y:S02]  /*67b0*/  UIADD3 UR4, UPT, UPT, UR11, 0x5000, URZ ;  /* 0x000050000b047890 */ /* 0x000fe4000fffe0ff */
[----:B------:R-:W-:Y:S02]  /*67c0*/  USHF.R.U32.HI UR8, URZ, 0x4, UR11 ;  /* 0x00000004ff087899 */ /* 0x000fe4000801160b */
[----:B------:R-:W-:Y:S02]  /*67d0*/  USHF.R.U32.HI UR4, URZ, 0x4, UR4 ;  /* 0x00000004ff047899 */ /* 0x000fe40008011604 */
[----:B------:R-:W-:Y:S02]  /*67e0*/  USGXT.U32 UR8, UR8, 0xe ;  /* 0x0000000e0808789a */ /* 0x000fe40008000000 */
[----:B------:R-:W-:Y:S02]  /*67f0*/  USGXT.U32 UR16, UR4, 0xe ;  /* 0x0000000e0410789a */ /* 0x000fe40008000000 */
[----:B------:R-:W-:-:S02]  /*6800*/  UIADD3 UR36, UP2, UPT, UR8, 0x2, URZ ;  /* 0x0000000208247890 */ /* 0x000fc4000ff5e0ff */
[----:B------:R-:W-:Y:S01]  /*6810*/  UIADD3 UR34, UP3, UPT, UR16, 0x2, URZ ;  /* 0x0000000210227890 */ /* 0x000fe2000ff7e0ff */
[----:B------:R-:W-:Y:S01]  /*6820*/  UMOV UR4, URZ ;  /* 0x000000ff00047c82 */ /* 0x000fe20008000000 */
[----:B------:R-:W-:Y:S01]  /*6830*/  UMOV UR38, 0x0 ;  /* 0x0000000000267882 */ /* 0x000fe20000000000 */
[----:B------:R-:W-:Y:S02]  /*6840*/  UIADD3.X UR37, UPT, UPT, UR4, 0x40004040, URZ, UP2, !UPT ;  /* 0x4000404004257890 */ /* 0x000fe400097fe4ff */
[----:B------:R-:W-:Y:S02]  /*6850*/  UIADD3.X UR35, UPT, UPT, UR4, 0x40004040, URZ, UP3, !UPT ;  /* 0x4000404004237890 */ /* 0x000fe40009ffe4ff */
[----:B------:R-:W-:Y:S02]  /*6860*/  UIADD3.64 UR20, UPT, UPT, UR36, 0x2, URZ ;  /* 0x0000000224147897 */ /* 0x000fe4000fffe0ff */
[----:B------:R-:W-:Y:S02]  /*6870*/  UIADD3.64 UR26, UPT, UPT, UR34, 0x2, URZ ;  /* 0x00000002221a7897 */ /* 0x000fe4000fffe0ff */
[----:B------:R-:W-:-:S02]  /*6880*/  UIADD3.64 UR28, UPT, UPT, UR36, 0x4, URZ ;  /* 0x00000004241c7897 */ /* 0x000fc4000fffe0ff */
[----:B------:R-:W-:Y:S01]  /*6890*/  UIADD3.64 UR32, UPT, UPT, UR34, 0x4, URZ ;  /* 0x0000000422207897 */ /* 0x000fe2000fffe0ff */
[----:B------:R-:W-:Y:S01]  /*68a0*/  UMOV UR39, 0x8080010 ;  /* 0x0808001000277882 */ /* 0x000fe20000000000 */
[----:B------:R-:W-:Y:S01]  /*68b0*/  UMOV UR9, 0x40004040 ;  /* 0x4000404000097882 */ /* 0x000fe20000000000 */
[----:B------:R-:W-:Y:S01]  /*68c0*/  UMOV UR17, 0x40004040 ;  /* 0x4000404000117882 */ /* 0x000fe20000000000 */
[----:B------:R-:W-:Y:S01]  /*68d0*/  UMOV UR40, 0x0 ;  /* 0x0000000000287882 */ /* 0x000fe20000000000 */
[----:B------:R-:W-:Y:S01]  /*68e0*/  UMOV UR41, 0x8080010 ;  /* 0x0808001000297882 */ /* 0x000fe20000000000 */
[----:B------:R-:W-:Y:S01]  /*68f0*/  UMOV UR42, 0x0 ;  /* 0x00000000002a7882 */ /* 0x000fe20000000000 */
[----:B------:R-:W-:Y:S01]  /*6900*/  UMOV UR43, 0x8080010 ;  /* 0x08080010002b7882 */ /* 0x000fe20000000000 */
[----:B------:R-:W-:Y:S01]  /*6910*/  UMOV UR4, UR13 ;  /* 0x0000000d00047c82 */ /* 0x000fe20008000000 */
[----:B------:R-:W-:Y:S01]  /*6920*/  UMOV UR5, URZ ;  /* 0x000000ff00057c82 */ /* 0x000fe20008000000 */
[----:B------:R1:W-:Y:S01]  /*6930*/  UTCQMMA gdesc[UR8], gdesc[UR16], tmem[UR7], tmem[UR38], idesc[UR39], UPT ;  /* 0x00ff2610080075ea */ /* 0x0003e2000b800307 */
[----:B------:R-:W-:Y:S01]  /*6940*/  UMOV UR44, 0x0 ;  /* 0x00000000002c7882 */ /* 0x000fe20000000000 */
[----:B------:R-:W-:Y:S01]  /*6950*/  UMOV UR45, 0x8080010 ;  /* 0x08080010002d7882 */ /* 0x000fe20000000000 */
[----:B------:R1:W-:Y:S01]  /*6960*/  UTCQMMA gdesc[UR36], gdesc[UR34], tmem[UR7], tmem[UR40], idesc[UR41], UPT ;  /* 0x00ff2822240075ea */ /* 0x0003e2000b800307 */
[----:B------:R-:W-:Y:S01]  /*6970*/  UMOV UR4, UR4 ;  /* 0x0000000400047c82 */ /* 0x000fe20008000000 */
[----:B------:R1:W-:Y:S01]  /*6980*/  UTCQMMA gdesc[UR20], gdesc[UR26], tmem[UR7], tmem[UR42], idesc[UR43], UPT ;  /* 0x00ff2a1a140075ea */ /* 0x0003e2000b800307 */
[----:B------:R1:W-:Y:S01]  /*6990*/  UTCQMMA gdesc[UR28], gdesc[UR32], tmem[UR7], tmem[UR44], idesc[UR45], UPT ;  /* 0x00ff2c201c0075ea */ /* 0x0003e2000b800307 */
[----:B------:R1:W-:Y:S01]  /*69a0*/  UTCBAR [UR4], URZ ;  /* 0x000000ff040073e9 */ /* 0x0003e200080000ff */
[----:B------:R-:W-:Y:S01]  /*69b0*/  NOP ;  /* 0x0000000000007918 */ /* 0x000fe20000000000 */
.L_x_10:
[----:B0-----:R-:W-:Y:S01]  /*69c0*/  FSEL R4, R44, 1, P2 ;  /* 0x3f8000002c047808 */ /* 0x001fe20001000000 */
[----:B-1----:R-:W-:Y:S01]  /*69d0*/  UMOV UR4, URZ ;  /* 0x000000ff00047c82 */ /* 0x002fe20008000000 */
[----:B------:R-:W-:-:S03]  /*69e0*/  FSEL R0, R0, -INF , P2 ;  /* 0xff80000000007808 */ /* 0x000fc60001000000 */
[----:B------:R0:W-:Y:S01]  /*69f0*/  STL [R1+0x48], R4 ;  /* 0x0000480401007387 */ /* 0x0001e20000100800 */
[----:B------:R-:W-:Y:S05]  /*6a00*/  BRA.U !UP1, `(.L_x_11) ;  /* 0x0000004d09347547 */ /* 0x000fea000b800000 */
[----:B0-----:R-:W-:Y:S01]  /*6a10*/  SHF.L.U32 R4, R185, 0x7, RZ ;  /* 0x00000007b9047819 */ /* 0x001fe200000006ff */
[----:B------:R-:W-:Y:S01]  /*6a20*/  USHF.R.U32.HI UR15, URZ, 0x4, UR6 ;  /* 0x00000004ff0f7899 */ /* 0x000fe20008011606 */
[----:B------:R-:W-:Y:S01]  /*6a30*/  HFMA2 R22, -RZ, RZ, 0, 0 ;  /* 0x00000000ff167431 */ /* 0x000fe200000001ff */
[----:B------:R-:W-:Y:S01]  /*6a40*/  UIADD3 UR6, UPT, UPT, UR11, 0x7000, URZ ;  /* 0x000070000b067890 */ /* 0x000fe2000fffe0ff */
[----:B------:R-:W-:Y:S01]  /*6a50*/  MOV R185, R0 ;  /* 0x0000000000b97202 */ /* 0x000fe20000000f00 */
[----:B------:R0:W-:Y:S01]  /*6a60*/  STL [R1+0x4c], R4 ;  /* 0x00004c0401007387 */ /* 0x0001e20000100800 */
[----:B------:R-:W-:Y:S01]  /*6a70*/  USHF.R.U32.HI UR29, URZ, 0x4, UR11 ;  /* 0x00000004ff1d7899 */ /* 0x000fe2000801160b */
[----:B------:R-:W-:Y:S01]  /*6a80*/  MOV R184, R4 ;  /* 0x0000000400b87202 */ /* 0x000fe20000000f00 */
[----:B------:R-:W-:Y:S02]  /*6a90*/  USHF.R.U32.HI UR6, URZ, 0x4, UR6 ;  /* 0x00000004ff067899 */ /* 0x000fe40008011606 */
[----:B------:R-:W-:-:S02]  /*6aa0*/  USGXT.U32 UR29, UR29, 0xe ;  /* 0x0000000e1d1d789a */ /* 0x000fc40008000000 */
[----:B------:R-:W-:Y:S02]  /*6ab0*/  USGXT.U32 UR24, UR6, 0xe ;  /* 0x0000000e0618789a */ /* 0x000fe40008000000 */
[----:B------:R-:W-:Y:S02]  /*6ac0*/  UIADD3 UR34, UP3, UPT, UR29, 0x2, URZ ;  /* 0x000000021d227890 */ /* 0x000fe4000ff7e0ff */
[----:B------:R-:W-:Y:S02]  /*6ad0*/  UIADD3 UR32, UP2, UPT, UR24, 0x2, URZ ;  /* 0x0000000218207890 */ /* 0x000fe4000ff5e0ff */
[----:B------:R-:W-:Y:S02]  /*6ae0*/  UIADD3 UR8, UPT, UPT, UR11, 0x4000, URZ ;  /* 0x000040000b087890 */ /* 0x000fe4000fffe0ff */
[----:B------:R-:W-:Y:S01]  /*6af0*/  USHF.L.U32 UR25, UR25, 0x7, URZ ;  /* 0x0000000719197899 */ /* 0x000fe200080006ff */
[----:B------:R-:W-:Y:S01]  /*6b00*/  UMOV UR5, URZ ;  /* 0x000000ff00057c82 */ /* 0x000fe20008000000 */
[----:B------:R-:W-:Y:S01]  /*6b10*/  UMOV UR4, URZ ;  /* 0x000000ff00047c82 */ /* 0x000fe20008000000 */
[----:B------:R-:W-:-:S02]  /*6b20*/  UIADD3.X UR35, UPT, UPT, UR5, 0x40004040, URZ, UP3, !UPT ;  /* 0x4000404005237890 */ /* 0x000fc40009ffe4ff */
[----:B------:R-:W-:Y:S02]  /*6b30*/  UIADD3.X UR33, UPT, UPT, UR4, 0x40004040, URZ, UP2, !UPT ;  /* 0x4000404004217890 */ /* 0x000fe400097fe4ff */
[----:B------:R-:W-:Y:S02]  /*6b40*/  USHF.R.U32.HI UR8, URZ, 0x4, UR8 ;  /* 0x00000004ff087899 */ /* 0x000fe40008011608 */
[----:B------:R-:W-:Y:S02]  /*6b50*/  UIADD3 UR36, UP3, UPT, UR34, 0x2, URZ ;  /* 0x0000000222247890 */ /* 0x000fe4000ff7e0ff */
[----:B------:R-:W-:Y:S02]  /*6b60*/  UIADD3 UR38, UP2, UPT, UR34, 0x4, URZ ;  /* 0x0000000422267890 */ /* 0x000fe4000ff5e0ff */
[----:B------:R-:W-:Y:S01]  /*6b70*/  UISETP.NE.U32.AND UP1, UPT, UR18, URZ, UPT ;  /* 0x000000ff1200728c */ /* 0x000fe2000bf25070 */
[----:B------:R-:W1:Y:S01]  /*6b80*/  LDCU UR31, c[0x0][0x3a8] ;  /* 0x00007500ff1f77ac */ /* 0x000e620008000800 */
[----:B------:R-:W-:-:S02]  /*6b90*/  USGXT.U32 UR15, UR15, 0xe ;  /* 0x0000000e0f0f789a */ /* 0x000fc40008000000 */
[----:B------:R-:W-:Y:S02]  /*6ba0*/  USGXT.U32 UR28, UR8, 0xe ;  /* 0x0000000e081c789a */ /* 0x000fe40008000000 */
[----:B------:R-:W-:Y:S02]  /*6bb0*/  UIADD3.X UR37, UPT, UPT, UR35, URZ, URZ, UP3, !UPT ;  /* 0x000000ff23257290 */ /* 0x000fe40009ffe4ff */
[----:B------:R-:W-:Y:S02]  /*6bc0*/  UIADD3.X UR39, UPT, UPT, UR35, URZ, URZ, UP2, !UPT ;  /* 0x000000ff23277290 */ /* 0x000fe400097fe4ff */
[----:B------:R-:W-:Y:S02]  /*6bd0*/  UIADD3.64 UR40, UPT, UPT, UR32, 0x2, URZ ;  /* 0x0000000220287897 */ /* 0x000fe4000fffe0ff */
[----:B------:R-:W-:Y:S01]  /*6be0*/  UIADD3.64 UR42, UPT, UPT, UR32, 0x4, URZ ;  /* 0x00000004202a7897 */ /* 0x000fe2000fffe0ff */
[----:B------:R-:W-:Y:S01]  /*6bf0*/  UMOV UR26, 0x1 ;  /* 0x00000001001a7882 */ /* 0x000fe20000000000 */
[----:B------:R-:W-:Y:S01]  /*6c00*/  UMOV UR6, URZ ;  /* 0x000000ff00067c82 */ /* 0x000fe20008000000 */
[----:B0-----:R-:W-:-:S09]  /*6c10*/  UMOV UR27, UR25 ;  /* 0x00000019001b7c82 */ /* 0x001fd20008000000 */
.L_x_16:
[----:B--2---:R-:W2:Y:S04]  /*6c20*/  LDL.64 R8, [R1+0x40] ;  /* 0x0000400001087983 */ /* 0x004ea80000100a00 */
[----:B------:R-:W3:Y:S04]  /*6c30*/  LDL.64 R10, [R1+0x30] ;  /* 0x00003000010a7983 */ /* 0x000ee80000100a00 */
[----:B------:R-:W4:Y:S04]  /*6c40*/  LDL.64 R12, [R1+0x20] ;  /* 0x00002000010c7983 */ /* 0x000f280000100a00 */
[----:B------:R-:W5:Y:S04]  /*6c50*/  LDL.64 R14, [R1+0x10] ;  /* 0x00001000010e7983 */ /* 0x000f680000100a00 */
[----:B------:R-:W5:Y:S01]  /*6c60*/  LDL.64 R16, [R1] ;  /* 0x0000000001107983 */ /* 0x000f620000100a00 */
[----:B------:R-:W-:-:S03]  /*6c70*/  SHF.R.S32.HI R43, RZ, 0x1f, R184 ;  /* 0x0000001fff2b7819 */ /* 0x000fc600000114b8 */
[----:B------:R-:W5:Y:S04]  /*6c80*/  LDL.64 R50, [R1+0x38] ;  /* 0x0000380001327983 */ /* 0x000f680000100a00 */
[----:B------:R-:W5:Y:S04]  /*6c90*/  LDL.64 R48, [R1+0x28] ;  /* 0x0000280001307983 */ /* 0x000f680000100a00 */
[----:B------:R-:W5:Y:S04]  /*6ca0*/  LDL.64 R46, [R1+0x18] ;  /* 0x00001800012e7983 */ /* 0x000f680000100a00 */
[----:B------:R-:W5:Y:S01]  /*6cb0*/  LDL.64 R44, [R1+0x8] ;  /* 0x00000800012c7983 */ /* 0x000f620000100a00 */
[----:B--2---:R-:W-:-:S04]  /*6cc0*/  IADD3 R4, P2, PT, R184, R8, RZ ;  /* 0x00000008b8047210 */ /* 0x004fc80007f5e0ff */
[C---:B------:R-:W-:Y:S02]  /*6cd0*/  IADD3.X R5, PT, PT, R43.reuse, R9, RZ, P2, !PT ;  /* 0x000000092b057210 */ /* 0x040fe400017fe4ff */
[C---:B---3--:R-:W-:Y:S02]  /*6ce0*/  IADD3 R6, P3, PT, R184.reuse, R10, RZ ;  /* 0x0000000ab8067210 */ /* 0x048fe40007f7e0ff */
[C---:B----4-:R-:W-:Y:S01]  /*6cf0*/  IADD3 R8, P2, PT, R184.reuse, R12, RZ ;  /* 0x0000000cb8087210 */ /* 0x050fe20007f5e0ff */
[----:B------:R0:W2:Y:S01]  /*6d00*/  LDG.E.U8 R0, desc[UR22][R4.64] ;  /* 0x0000001604007981 */ /* 0x0000a2000c1e1100 */
[C---:B------:R-:W-:Y:S02]  /*6d10*/  IADD3.X R7, PT, PT, R43.reuse, R11, RZ, P3, !PT ;  /* 0x0000000b2b077210 */ /* 0x040fe40001ffe4ff */
[----:B------:R-:W-:Y:S02]  /*6d20*/  IADD3.X R9, PT, PT, R43, R13, RZ, P2, !PT ;  /* 0x0000000d2b097210 */ /* 0x000fe400017fe4ff */
[C---:B-----5:R-:W-:Y:S01]  /*6d30*/  IADD3 R10, P3, PT, R184.reuse, R14, RZ ;  /* 0x0000000eb80a7210 */ /* 0x060fe20007f7e0ff */
[----:B------:R3:W4:Y:S01]  /*6d40*/  LDG.E.U8 R24, desc[UR22][R6.64] ;  /* 0x0000001606187981 */ /* 0x000722000c1e1100 */
[----:B------:R-:W-:-:S02]  /*6d50*/  IADD3 R12, P2, PT, R184, R16, RZ ;  /* 0x00000010b80c7210 */ /* 0x000fc40007f5e0ff */
[C---:B------:R-:W-:Y:S01]  /*6d60*/  IADD3.X R11, PT, PT, R43.reuse, R15, RZ, P3, !PT ;  /* 0x0000000f2b0b7210 */ /* 0x040fe20001ffe4ff */
[----:B------:R5:W4:Y:S01]  /*6d70*/  LDG.E.U8 R26, desc[UR22][R8.64] ;  /* 0x00000016081a7981 */ /* 0x000b22000c1e1100 */
[C---:B------:R-:W-:Y:S02]  /*6d80*/  IADD3.X R13, PT, PT, R43.reuse, R17, RZ, P2, !PT ;  /* 0x000000112b0d7210 */ /* 0x040fe400017fe4ff */
[C---:B------:R-:W-:Y:S01]  /*6d90*/  IADD3 R14, P3, PT, R184.reuse, R244, RZ ;  /* 0x000000f4b80e7210 */ /* 0x040fe20007f7e0ff */
[----:B------:R1:W4:Y:S01]  /*6da0*/  LDG.E.U8 R27, desc[UR22][R10.64] ;  /* 0x000000160a1b7981 */ /* 0x000322000c1e1100 */
[----:B------:R-:W-:Y:S02]  /*6db0*/  IADD3 R16, P2, PT, R184, R234, RZ ;  /* 0x000000eab8107210 */ /* 0x000fe40007f5e0ff */
[C---:B------:R-:W-:Y:S01]  /*6dc0*/  IADD3.X R15, PT, PT, R43.reuse, R245, RZ, P3, !PT ;  /* 0x000000f52b0f7210 */ /* 0x040fe20001ffe4ff */
[----:B------:R1:W4:Y:S01]  /*6dd0*/  LDG.E.U8 R28, desc[UR22][R12.64] ;  /* 0x000000160c1c7981 */ /* 0x000322000c1e1100 */
[----:B------:R-:W-:-:S02]  /*6de0*/  IADD3.X R17, PT, PT, R43, R235, RZ, P2, !PT ;  /* 0x000000eb2b117210 */ /* 0x000fc400017fe4ff */
[C---:B0-----:R-:W-:Y:S01]  /*6df0*/  IADD3 R4, P3, PT, R184.reuse, R230, RZ ;  /* 0x000000e6b8047210 */ /* 0x041fe20007f7e0ff */
[----:B------:R0:W4:Y:S01]  /*6e00*/  LDG.E.U8 R29, desc[UR22][R14.64] ;  /* 0x000000160e1d7981 */ /* 0x000122000c1e1100 */
[C---:B---3--:R-:W-:Y:S02]  /*6e10*/  IADD3 R6, P2, PT, R184.reuse, R226, RZ ;  /* 0x000000e2b8067210 */ /* 0x048fe40007f5e0ff */
[C---:B------:R-:W-:Y:S01]  /*6e20*/  IADD3.X R5, PT, PT, R43.reuse, R231, RZ, P3, !PT ;  /* 0x000000e72b057210 */ /* 0x040fe20001ffe4ff */
[----:B------:R3:W4:Y:S01]  /*6e30*/  LDG.E.U8 R30, desc[UR22][R16.64] ;  /* 0x00000016101e7981 */ /* 0x000722000c1e1100 */
[----:B------:R-:W-:Y:S02]  /*6e40*/  IADD3.X R7, PT, PT, R43, R227, RZ, P2, !PT ;  /* 0x000000e32b077210 */ /* 0x000fe400017fe4ff */
[C---:B-----5:R-:W-:Y:S01]  /*6e50*/  IADD3 R8, P3, PT, R184.reuse, R222, RZ ;  /* 0x000000deb8087210 */ /* 0x060fe20007f7e0ff */
[----:B------:R5:W4:Y:S01]  /*6e60*/  LDG.E.U8 R32, desc[UR22][R4.64] ;  /* 0x0000001604207981 */ /* 0x000b22000c1e1100 */
[----:B-1----:R-:W-:-:S02]  /*6e70*/  IADD3 R10, P2, PT, R184, R218, RZ ;  /* 0x000000dab80a7210 */ /* 0x002fc40007f5e0ff */
[C---:B------:R-:W-:Y:S01]  /*6e80*/  IADD3.X R9, PT, PT, R43.reuse, R223, RZ, P3, !PT ;  /* 0x000000df2b097210 */ /* 0x040fe20001ffe4ff */
[----:B------:R1:W4:Y:S01]  /*6e90*/  LDG.E.U8 R34, desc[UR22][R6.64] ;  /* 0x0000001606227981 */ /* 0x000322000c1e1100 */
[C---:B------:R-:W-:Y:S02]  /*6ea0*/  IADD3.X R11, PT, PT, R43.reuse, R219, RZ, P2, !PT ;  /* 0x000000db2b0b7210 */ /* 0x040fe400017fe4ff */
[C---:B------:R-:W-:Y:S01]  /*6eb0*/  IADD3 R12, P3, PT, R184.reuse, R214, RZ ;  /* 0x000000d6b80c7210 */ /* 0x040fe20007f7e0ff */
[----:B------:R1:W4:Y:S01]  /*6ec0*/  LDG.E.U8 R36, desc[UR22][R8.64] ;  /* 0x0000001608247981 */ /* 0x000322000c1e1100 */
[----:B0-----:R-:W-:Y:S02]  /*6ed0*/  IADD3 R14, P2, PT, R184, R210, RZ ;  /* 0x000000d2b80e7210 */ /* 0x001fe40007f5e0ff */
[C---:B------:R-:W-:Y:S01]  /*6ee0*/  IADD3.X R13, PT, PT, R43.reuse, R215, RZ, P3, !PT ;  /* 0x000000d72b0d7210 */ /* 0x040fe20001ffe4ff */
[----:B------:R0:W4:Y:S01]  /*6ef0*/  LDG.E.U8 R37, desc[UR22][R10.64] ;  /* 0x000000160a257981 */ /* 0x000122000c1e1100 */
[----:B------:R-:W-:-:S02]  /*6f00*/  IADD3.X R15, PT, PT, R43, R211, RZ, P2, !PT ;  /* 0x000000d32b0f7210 */ /* 0x000fc400017fe4ff */
[C---:B---3--:R-:W-:Y:S01]  /*6f10*/  IADD3 R16, P3, PT, R184.reuse, R206, RZ ;  /* 0x000000ceb8107210 */ /* 0x048fe20007f7e0ff */
[----:B------:R3:W4:Y:S01]  /*6f20*/  LDG.E.U8 R38, desc[UR22][R12.64] ;  /* 0x000000160c267981 */ /* 0x000722000c1e1100 */
[C---:B------:R-:W-:Y:S02]  /*6f30*/  IADD3 R18, P2, PT, R184.reuse, R202, RZ ;  /* 0x000000cab8127210 */ /* 0x040fe40007f5e0ff */
[C---:B------:R-:W-:Y:S01]  /*6f40*/  IADD3.X R17, PT, PT, R43.reuse, R207, RZ, P3, !PT ;  /* 0x000000cf2b117210 */ /* 0x040fe20001ffe4ff */
[----:B------:R0:W4:Y:S01]  /*6f50*/  LDG.E.U8 R39, desc[UR22][R14.64] ;  /* 0x000000160e277981 */ /* 0x000122000c1e1100 */
[----:B------:R-:W-:Y:S02]  /*6f60*/  IADD3.X R19, PT, PT, R43, R203, RZ, P2, !PT ;  /* 0x000000cb2b137210 */ /* 0x000fe400017fe4ff */
[C---:B------:R-:W-:Y:S01]  /*6f70*/  IADD3 R20, P3, PT, R184.reuse, R198, RZ ;  /* 0x000000c6b8147210 */ /* 0x040fe20007f7e0ff */
[----:B------:R0:W4:Y:S01]  /*6f80*/  LDG.E.U8 R40, desc[UR22][R16.64] ;  /* 0x0000001610287981 */ /* 0x000122000c1e1100 */
[----:B-----5:R-:W-:-:S02]  /*6f90*/  IADD3 R4, P2, PT, R184, R50, RZ ;  /* 0x00000032b8047210 */ /* 0x020fc40007f5e0ff */
[C---:B------:R-:W-:Y:S01]  /*6fa0*/  IADD3.X R21, PT, PT, R43.reuse, R199, RZ, P3, !PT ;  /* 0x000000c72b157210 */ /* 0x040fe20001ffe4ff */
[----:B------:R-:W5:Y:S01]  /*6fb0*/  LDG.E.U8 R41, desc[UR22][R18.64] ;  /* 0x0000001612297981 */ /* 0x000f62000c1e1100 */
[C---:B------:R-:W-:Y:S02]  /*6fc0*/  IADD3.X R5, PT, PT, R43.reuse, R51, RZ, P2, !PT ;  /* 0x000000332b057210 */ /* 0x040fe400017fe4ff */
[C---:B-1----:R-:W-:Y:S01]  /*6fd0*/  IADD3 R6, P3, PT, R184.reuse, R48, RZ ;  /* 0x00000030b8067210 */ /* 0x042fe20007f7e0ff */
[----:B------:R-:W5:Y:S01]  /*6fe0*/  LDG.E.U8 R42, desc[UR22][R20.64] ;  /* 0x00000016142a7981 */ /* 0x000f62000c1e1100 */
[----:B------:R-:W-:Y:S02]  /*6ff0*/  IADD3 R8, P2, PT, R184, R46, RZ ;  /* 0x0000002eb8087210 */ /* 0x000fe40007f5e0ff */
[C---:B------:R-:W-:Y:S01]  /*7000*/  IADD3.X R7, PT, PT, R43.reuse, R49, RZ, P3, !PT ;  /* 0x000000312b077210 */ /* 0x040fe20001ffe4ff */
[----:B------:R1:W5:Y:S01]  /*7010*/  LDG.E.U8 R23, desc[UR22][R4.64] ;  /* 0x0000001604177981 */ /* 0x000362000c1e1100 */
[----:B------:R-:W-:-:S02]  /*7020*/  IADD3.X R9, PT, PT, R43, R47, RZ, P2, !PT ;  /* 0x0000002f2b097210 */ /* 0x000fc400017fe4ff */
[C---:B0-----:R-:W-:Y:S01]  /*7030*/  IADD3 R10, P3, PT, R184.reuse, R44, RZ ;  /* 0x0000002cb80a7210 */ /* 0x041fe20007f7e0ff */
[----:B------:R0:W5:Y:S01]  /*7040*/  LDG.E.U8 R25, desc[UR22][R6.64] ;  /* 0x0000001606197981 */ /* 0x000162000c1e1100 */
[C---:B---3--:R-:W-:Y:S02]  /*7050*/  IADD3 R12, P2, PT, R184.reuse, R248, RZ ;  /* 0x000000f8b80c7210 */ /* 0x048fe40007f5e0ff */
[C---:B------:R-:W-:Y:S01]  /*7060*/  IADD3.X R11, PT, PT, R43.reuse, R45, RZ, P3, !PT ;  /* 0x0000002d2b0b7210 */ /* 0x040fe20001ffe4ff */
[----:B------:R3:W5:Y:S01]  /*7070*/  LDG.E.U8 R18, desc[UR22][R8.64] ;  /* 0x0000001608127981 */ /* 0x000762000c1e1100 */
[----:B------:R-:W-:Y:S02]  /*7080*/  IADD3.X R13, PT, PT, R43, R249, RZ, P2, !PT ;  /* 0x000000f92b0d7210 */ /* 0x000fe400017fe4ff */
[C---:B------:R-:W-:Y:S01]  /*7090*/  IADD3 R14, P3, PT, R184.reuse, R236, RZ ;  /* 0x000000ecb80e7210 */ /* 0x040fe20007f7e0ff */
[----:B------:R3:W5:Y:S01]  /*70a0*/  LDG.E.U8 R19, desc[UR22][R10.64] ;  /* 0x000000160a137981 */ /* 0x000762000c1e1100 */
[----:B------:R-:W-:-:S02]  /*70b0*/  IADD3 R16, P2, PT, R184, R232, RZ ;  /* 0x000000e8b8107210 */ /* 0x000fc40007f5e0ff */
[C---:B------:R-:W-:Y:S01]  /*70c0*/  IADD3.X R15, PT, PT, R43.reuse, R237, RZ, P3, !PT ;  /* 0x000000ed2b0f7210 */ /* 0x040fe20001ffe4ff */
[----:B------:R3:W5:Y:S01]  /*70d0*/  LDG.E.U8 R20, desc[UR22][R12.64] ;  /* 0x000000160c147981 */ /* 0x000762000c1e1100 */
[C---:B------:R-:W-:Y:S02]  /*70e0*/  IADD3.X R17, PT, PT, R43.reuse, R233, RZ, P2, !PT ;  /* 0x000000e92b117210 */ /* 0x040fe400017fe4ff */
[C---:B-1----:R-:W-:Y:S01]  /*70f0*/  IADD3 R4, P3, PT, R184.reuse, R228, RZ ;  /* 0x000000e4b8047210 */ /* 0x042fe20007f7e0ff */
[----:B------:R1:W5:Y:S01]  /*7100*/  LDG.E.U8 R21, desc[UR22][R14.64] ;  /* 0x000000160e157981 */ /* 0x000362000c1e1100 */
[----:B0-----:R-:W-:Y:S02]  /*7110*/  IADD3 R6, P2, PT, R184, R224, RZ ;  /* 0x000000e0b8067210 */ /* 0x001fe40007f5e0ff */
[C---:B------:R-:W-:Y:S01]  /*7120*/  IADD3.X R5, PT, PT, R43.reuse, R229, RZ, P3, !PT ;  /* 0x000000e52b057210 */ /* 0x040fe20001ffe4ff */
[----:B------:R0:W5:Y:S01]  /*7130*/  LDG.E.U8 R31, desc[UR22][R16.64] ;  /* 0x00000016101f7981 */ /* 0x000162000c1e1100 */
[----:B------:R-:W-:-:S02]  /*7140*/  IADD3.X R7, PT, PT, R43, R225, RZ, P2, !PT ;  /* 0x000000e12b077210 */ /* 0x000fc400017fe4ff */
[C---:B---3--:R-:W-:Y:S01]  /*7150*/  IADD3 R8, P3, PT, R184.reuse, R220, RZ ;  /* 0x000000dcb8087210 */ /* 0x048fe20007f7e0ff */
[----:B------:R3:W5:Y:S01]  /*7160*/  LDG.E.U8 R33, desc[UR22][R4.64] ;  /* 0x0000001604217981 */ /* 0x000762000c1e1100 */
[C---:B------:R-:W-:Y:S02]  /*7170*/  IADD3 R10, P2, PT, R184.reuse, R216, RZ ;  /* 0x000000d8b80a7210 */ /* 0x040fe40007f5e0ff */
[C---:B------:R-:W-:Y:S01]  /*7180*/  IADD3.X R9, PT, PT, R43.reuse, R221, RZ, P3, !PT ;  /* 0x000000dd2b097210 */ /* 0x040fe20001ffe4ff */
[----:B------:R0:W5:Y:S01]  /*7190*/  LDG.E.U8 R35, desc[UR22][R6.64] ;  /* 0x0000001606237981 */ /* 0x000162000c1e1100 */
[----:B------:R-:W-:Y:S02]  /*71a0*/  IADD3.X R11, PT, PT, R43, R217, RZ, P2, !PT ;  /* 0x000000d92b0b7210 */ /* 0x000fe400017fe4ff */
[C---:B------:R-:W-:Y:S01]  /*71b0*/  IADD3 R12, P3, PT, R184.reuse, R212, RZ ;  /* 0x000000d4b80c7210 */ /* 0x040fe20007f7e0ff */
[----:B------:R-:W5:Y:S01]  /*71c0*/  LDG.E.U8 R8, desc[UR22][R8.64] ;  /* 0x0000001608087981 */ /* 0x000f62000c1e1100 */
[----:B-1----:R-:W-:-:S02]  /*71d0*/  IADD3 R14, P2, PT, R184, R208, RZ ;  /* 0x000000d0b80e7210 */ /* 0x002fc40007f5e0ff */
[C---:B------:R-:W-:Y:S01]  /*71e0*/  IADD3.X R13, PT, PT, R43.reuse, R213, RZ, P3, !PT ;  /* 0x000000d52b0d7210 */ /* 0x040fe20001ffe4ff */
[----:B------:R-:W5:Y:S01]  /*71f0*/  LDG.E.U8 R10, desc[UR22][R10.64] ;  /* 0x000000160a0a7981 */ /* 0x000f62000c1e1100 */
[C---:B------:R-:W-:Y:S02]  /*7200*/  IADD3.X R15, PT, PT, R43.reuse, R209, RZ, P2, !PT ;  /* 0x000000d12b0f7210 */ /* 0x040fe400017fe4ff */
[C---:B0-----:R-:W-:Y:S01]  /*7210*/  IADD3 R16, P3, PT, R184.reuse, R204, RZ ;  /* 0x000000ccb8107210 */ /* 0x041fe20007f7e0ff */
[----:B------:R-:W5:Y:S01]  /*7220*/  LDG.E.U8 R12, desc[UR22][R12.64] ;  /* 0x000000160c0c7981 */ /* 0x000f62000c1e1100 */
[C---:B---3--:R-:W-:Y:S02]  /*7230*/  IADD3 R4, P4, PT, R184.reuse, R200, RZ ;  /* 0x000000c8b8047210 */ /* 0x048fe40007f9e0ff */
[----:B------:R-:W-:Y:S01]  /*7240*/  IADD3 R6, P2, PT, R184, R196, RZ ;  /* 0x000000c4b8067210 */ /* 0x000fe20007f5e0ff */
[----:B------:R-:W3:Y:S01]  /*7250*/  LDG.E.U8 R14, desc[UR22][R14.64] ;  /* 0x000000160e0e7981 */ /* 0x000ee2000c1e1100 */
[----:B------:R-:W-:-:S02]  /*7260*/  IADD3.X R17, PT, PT, R43, R205, RZ, P3, !PT ;  /* 0x000000cd2b117210 */ /* 0x000fc40001ffe4ff */
[C---:B------:R-:W-:Y:S02]  /*7270*/  IADD3.X R5, PT, PT, R43.reuse, R201, RZ, P4, !PT ;  /* 0x000000c92b057210 */ /* 0x040fe400027fe4ff */
[----:B------:R-:W-:Y:S01]  /*7280*/  IADD3.X R7, PT, PT, R43, R197, RZ, P2, !PT ;  /* 0x000000c52b077210 */ /* 0x000fe200017fe4ff */
[----:B------:R-:W3:Y:S04]  /*7290*/  LDG.E.U8 R16, desc[UR22][R16.64] ;  /* 0x0000001610107981 */ /* 0x000ee8000c1e1100 */
[----:B------:R0:W3:Y:S04]  /*72a0*/  LDG.E.U8 R4, desc[UR22][R4.64] ;  /* 0x0000001604047981 */ /* 0x0000e8000c1e1100 */
[----:B------:R-:W3:Y:S01]  /*72b0*/  LDG.E.U8 R6, desc[UR22][R6.64] ;  /* 0x0000001606067981 */ /* 0x000ee2000c1e1100 */
[----:B------:R-:W1:Y:S01]  /*72c0*/  S2R R44, SR_TID.X ;  /* 0x00000000002c7919 */ /* 0x000e620000002100 */
[----:B------:R-:W-:-:S02]  /*72d0*/  UMOV UR8, 0x1 ;  /* 0x0000000100087882 */ /* 0x000fc40000000000 */
[----:B------:R-:W-:-:S04]  /*72e0*/  @!UP0 UIADD3 UR8, UPT, UPT, -UR8, 0x100000, URZ ;  /* 0x0010000008088890 */ /* 0x000fc8000fffe1ff */
[----:B------:R-:W-:Y:S02]  /*72f0*/  @!UP0 USHF.L.U32 UR9, UR8, 0xb, URZ ;  /* 0x0000000b08098899 */ /* 0x000fe400080006ff */
[----:B------:R-:W-:Y:S01]  /*7300*/  @!UP0 USHF.L.U32 UR8, UR8, 0x1, URZ ;  /* 0x0000000108088899 */ /* 0x000fe200080006ff */
[----:B------:R-:W-:Y:S01]  /*7310*/  VOTEU.ALL UP2, P1 ;  /* 0x0000000000ff7886 */ /* 0x000fe20000840000 */
[----:B-1----:R-:W-:-:S04]  /*7320*/  LOP3.LUT R44, R44, 0x7f, RZ, 0xc0, !PT ;  /* 0x0000007f2c2c7812 */ /* 0x002fc800078ec0ff */
[----:B0-----:R-:W-:Y:S01]  /*7330*/  LOP3.LUT R5, R44, 0x10, RZ, 0x3c, !PT ;  /* 0x000000102c057812 */ /* 0x001fe200078e3cff */
[----:B--2---:R0:W-:Y:S04]  /*7340*/  STS.U8 [R44+UR11+0x6000], R0 ;  /* 0x006000002c007988 */ /* 0x0041e8000800000b */
[----:B----4-:R0:W-:Y:S04]  /*7350*/  STS.U8 [R44+UR11+0x6100], R24 ;  /* 0x006100182c007988 */ /* 0x0101e8000800000b */
        /* <DEDUP_REMOVED lines=12> */
[----:B-----5:R0:W-:Y:S04]  /*7420*/  STS.U8 [R44+UR11+0x6e00], R41 ;  /* 0x006e00292c007988 */ /* 0x0201e8000800000b */
        /* <DEDUP_REMOVED lines=13> */
[----:B---3--:R0:W-:Y:S04]  /*7500*/  STS.U8 [R5+UR11+0x6c80], R14 ;  /* 0x006c800e05007988 */ /* 0x0081e8000800000b */
[----:B------:R0:W-:Y:S04]  /*7510*/  STS.U8 [R5+UR11+0x6d80], R16 ;  /* 0x006d801005007988 */ /* 0x0001e8000800000b */
[----:B------:R0:W-:Y:S04]  /*7520*/  STS.U8 [R5+UR11+0x6e80], R4 ;  /* 0x006e800405007988 */ /* 0x0001e8000800000b */
[----:B------:R0:W-:Y:S01]  /*7530*/  STS.U8 [R5+UR11+0x6f80], R6 ;  /* 0x006f800605007988 */ /* 0x0001e2000800000b */
[----:B------:R1:W-:Y:S06]  /*7540*/  MEMBAR.ALL.CTA ;  /* 0x0000000000007992 */ /* 0x0003ec0000008000 */
[----:B-1----:R-:W-:Y:S04]  /*7550*/  FENCE.VIEW.ASYNC.S ;  /* 0x00000000000073c6 */ /* 0x002fe80000000000 */
[----:B------:R-:W1:Y:S02]  /*7560*/  FENCE.VIEW.ASYNC.S ;  /* 0x00000000000073c6 */ /* 0x000e640000000000 */
[----:B-1----:R0:W1:Y:S02]  /*7570*/  @!UP2 SYNCS.EXCH.64 URZ, [UR11+0x8010], UR8 ;  /* 0x008010080bffa5b2 */ /* 0x0020640008000100 */
[----:B-1----:R-:W-:Y:S06]  /*7580*/  BAR.SYNC.DEFER_BLOCKING 0x0 ;  /* 0x0000000000007b1d */ /* 0x002fec0000010000 */
[----:B0-----:R-:W-:Y:S05]  /*7590*/  BRA.U UP1, `(.L_x_12) ;  /* 0x0000000101307547 */ /* 0x001fea000b800000 */
[----:B------:R-:W-:Y:S01]  /*75a0*/  UIADD3 UR8, UPT, UPT, UR11, 0x8010, URZ ;  /* 0x000080100b087890 */ /* 0x000fe2000fffe0ff */
[----:B------:R-:W-:Y:S01]  /*75b0*/  UMOV UR9, URZ ;  /* 0x000000ff00097c82 */ /* 0x000fe20008000000 */
[----:B------:R-:W-:Y:S01]  /*75c0*/  UMOV UR18, UR28 ;  /* 0x0000001c00127c82 */ /* 0x000fe20008000000 */
[----:B------:R-:W-:Y:S01]  /*75d0*/  UMOV UR19, 0x40004040 ;  /* 0x4000404000137882 */ /* 0x000fe20000000000 */
[----:B------:R-:W-:Y:S01]  /*75e0*/  UMOV UR16, UR15 ;  /* 0x0000000f00107c82 */ /* 0x000fe20008000000 */
[----:B------:R-:W-:Y:S01]  /*75f0*/  UMOV UR17, 0xc0004010 ;  /* 0xc000401000117882 */ /* 0x000fe20000000000 */
[----:B------:R-:W-:Y:S01]  /*7600*/  UMOV UR20, 0x0 ;  /* 0x0000000000147882 */ /* 0x000fe20000000000 */
[----:B------:R-:W-:Y:S01]  /*7610*/  UMOV UR21, 0x8208010 ;  /* 0x0820801000157882 */ /* 0x000fe20000000000 */
[----:B------:R-:W-:Y:S01]  /*7620*/  UMOV UR8, UR8 ;  /* 0x0000000800087c82 */ /* 0x000fe20008000000 */
[----:B------:R0:W-:Y:S01]  /*7630*/  UTCQMMA gdesc[UR18], gdesc[UR16], tmem[UR30], tmem[UR20], idesc[UR21], !UPT ;  /* 0x00ff1410120075ea */ /* 0x0001e2000f80031e */
[----:B------:R0:W-:Y:S01]  /*7640*/  UTCBAR [UR8], URZ ;  /* 0x000000ff080073e9 */ /* 0x0001e200080000ff */
[----:B------:R-:W-:-:S02]  /*7650*/  NOP ;  /* 0x0000000000007918 */ /* 0x000fc40000000000 */
.L_x_12:
[----:B------:R-:W1:Y:S01]  /*7660*/  SYNCS.PHASECHK.TRANS64.TRYWAIT P2, [UR11+0x8010], RZ ;  /* 0x008010ffff0075a7 */ /* 0x000e62000804110b */
[----:B------:R-:W-:Y:S01]  /*7670*/  SHF.L.U32 R0, R22, 0x1f, RZ ;  /* 0x0000001f16007819 */ /* 0x000fe200000006ff */
[----:B-1----:R-:W-:Y:S06]  /*7680*/  @!P2 BRA `(.L_x_13) ;  /* 0x000000580048a947 */ /* 0x002fec0003800000 */
.L_x_22:
[----:B------:R-:W-:Y:S06]  /*7690*/  BAR.SYNC.DEFER_BLOCKING 0x0 ;  /* 0x0000000000007b1d */ /* 0x000fec0000010000 */
[----:B------:R-:W1:Y:S01]  /*76a0*/  LDTM.x128 R4, tmem[UR12+0x20] ;  /* 0x0000200c000479ee */ /* 0x000e6200083c0000 */
[----:B------:R-:W1:Y:S01]  /*76b0*/  @!P1 SYNCS.CCTL.IV [UR11+0x8010] ;  /* 0x00801000ff0099b1 */ /* 0x000e62000800000b */
[----:B------:R-:W-:Y:S01]  /*76c0*/  NOP ;  /* 0x0000000000007918 */ /* 0x000fe20000000000 */
[----:B-1----:R-:W1:Y:S02]  /*76d0*/  SYNCS.PHASECHK.TRANS64.TRYWAIT P2, [UR13], R0 ;  /* 0x00000000ff0075a7 */ /* 0x002e64000804110d */
[----:B-1----:R-:W-:Y:S05]  /*76e0*/  @!P2 BRA `(.L_x_14) ;  /* 0x00000058003ca947 */ /* 0x002fea0003800000 */
.L_x_23:
[----:B------:R-:W-:Y:S02]  /*76f0*/  USHF.R.S32.HI UR4, URZ, 0x1f, UR27 ;  /* 0x0000001fff047899 */ /* 0x000fe4000801141b */
[----:B------:R-:W-:Y:S01]  /*7700*/  IADD3 R238, P2, PT, R2, UR27, RZ ;  /* 0x0000001b02ee7c10 */ /* 0x000fe2000ff5e0ff */
[----:B------:R1:W-:Y:S03]  /*7710*/  STL [R1+0x54], R196 ;  /* 0x000054c401007387 */ /* 0x0003e60000100800 */
[----:B------:R-:W-:Y:S01]  /*7720*/  IADD3.X R239, PT, PT, R3, UR4, RZ, P2, !PT ;  /* 0x0000000403ef7c10 */ /* 0x000fe200097fe4ff */
[----:B------:R-:W-:Y:S04]  /*7730*/  STL [R1+0x50], R184 ;  /* 0x000050b801007387 */ /* 0x000fe80000100800 */
[----:B------:R2:W3:Y:S02]  /*7740*/  LDG.E.U8 R0, desc[UR22][R238.64] ;  /* 0x00000016ee007981 */ /* 0x0004e4000c1e1100 */
[----:B--2---:R-:W-:-:S04]  /*7750*/  IADD3 R238, P2, PT, R180, UR27, RZ ;  /* 0x0000001bb4ee7c10 */ /* 0x004fc8000ff5e0ff */
[----:B------:R-:W-:Y:S02]  /*7760*/  IADD3.X R239, PT, PT, R181, UR4, RZ, P2, !PT ;  /* 0x00000004b5ef7c10 */ /* 0x000fe400097fe4ff */
[----:B------:R-:W-:-:S03]  /*7770*/  IADD3 R240, P2, PT, R166, UR27, RZ ;  /* 0x0000001ba6f07c10 */ /* 0x000fc6000ff5e0ff */
[----:B------:R-:W2:Y:S01]  /*7780*/  LDG.E.U8 R238, desc[UR22][R238.64] ;  /* 0x00000016eeee7981 */ /* 0x000ea2000c1e1100 */
[----:B------:R-:W-:-:S05]  /*7790*/  IADD3.X R241, PT, PT, R167, UR4, RZ, P2, !PT ;  /* 0x00000004a7f17c10 */ /* 0x000fca00097fe4ff */
[----:B------:R4:W2:Y:S02]  /*77a0*/  LDG.E.U8 R239, desc[UR22][R240.64] ;  /* 0x00000016f0ef7981 */ /* 0x0008a4000c1e1100 */
[----:B----4-:R-:W-:-:S04]  /*77b0*/  IADD3 R240, P2, PT, R154, UR27, RZ ;  /* 0x0000001b9af07c10 */ /* 0x010fc8000ff5e0ff */
[----:B------:R-:W-:Y:S02]  /*77c0*/  IADD3.X R241, PT, PT, R155, UR4, RZ, P2, !PT ;  /* 0x000000049bf17c10 */ /* 0x000fe400097fe4ff */
[----:B------:R-:W-:-:S03]  /*77d0*/  IADD3 R242, P2, PT, R194, UR27, RZ ;  /* 0x0000001bc2f27c10 */ /* 0x000fc6000ff5e0ff */
[----:B------:R-:W4:Y:S01]  /*77e0*/  LDG.E.U8 R240, desc[UR22][R240.64] ;  /* 0x00000016f0f07981 */ /* 0x000f22000c1e1100 */
[----:B------:R-:W-:-:S05]  /*77f0*/  IADD3.X R243, PT, PT, R195, UR4, RZ, P2, !PT ;  /* 0x00000004c3f37c10 */ /* 0x000fca00097fe4ff */
[----:B------:R0:W4:Y:S02]  /*7800*/  LDG.E.U8 R241, desc[UR22][R242.64] ;  /* 0x00000016f2f17981 */ /* 0x000124000c1e1100 */
[----:B0-----:R-:W-:-:S04]  /*7810*/  IADD3 R242, P2, PT, R178, UR27, RZ ;  /* 0x0000001bb2f27c10 */ /* 0x001fc8000ff5e0ff */
        /* <DEDUP_REMOVED lines=10> */
[----:B------:R0:W4:Y:S01]  /*78c0*/  LDG.E.U8 R251, desc[UR22][R242.64] ;  /* 0x00000016f2fb7981 */ /* 0x000122000c1e1100 */
[----:B-1----:R-:W1:Y:S01]  /*78d0*/  S2R R196, SR_TID.X ;  /* 0x0000000000c47919 */ /* 0x002e620000002100 */
[----:B0-----:R-:W-:-:S04]  /*78e0*/  IADD3 R242, P2, PT, R176, UR27, RZ ;  /* 0x0000001bb0f27c10 */ /* 0x001fc8000ff5e0ff */
[----:B------:R-:W-:-:S05]  /*78f0*/  IADD3.X R243, PT, PT, R177, UR4, RZ, P2, !PT ;  /* 0x00000004b1f37c10 */ /* 0x000fca00097fe4ff */
[----:B------:R0:W4:Y:S01]  /*7900*/  LDG.E.U8 R252, desc[UR22][R242.64] ;  /* 0x00000016f2fc7981 */ /* 0x000122000c1e1100 */
[----:B-1----:R-:W-:-:S04]  /*7910*/  LOP3.LUT R196, R196, 0x7f, RZ, 0xc0, !PT ;  /* 0x0000007fc4c47812 */ /* 0x002fc800078ec0ff */
[----:B0-----:R-:W-:Y:S01]  /*7920*/  LOP3.LUT R242, R196, 0x10, RZ, 0x3c, !PT ;  /* 0x00000010c4f27812 */ /* 0x001fe200078e3cff */
[----:B---3--:R-:W-:Y:S04]  /*7930*/  STS.U8 [R196+UR11+0x7000], R0 ;  /* 0x00700000c4007988 */ /* 0x008fe8000800000b */
[----:B--2---:R0:W-:Y:S02]  /*7940*/  STS.U8 [R196+UR11+0x7400], R238 ;  /* 0x007400eec4007988 */ /* 0x0041e4000800000b */
[----:B0-----:R-:W-:Y:S02]  /*7950*/  IADD3 R238, P2, PT, R162, UR27, RZ ;  /* 0x0000001ba2ee7c10 */ /* 0x001fe4000ff5e0ff */
[----:B------:R0:W-:Y:S02]  /*7960*/  STS.U8 [R196+UR11+0x7800], R239 ;  /* 0x007800efc4007988 */ /* 0x0001e4000800000b */
[----:B0-----:R-:W-:-:S05]  /*7970*/  IADD3.X R239, PT, PT, R163, UR4, RZ, P2, !PT ;  /* 0x00000004a3ef7c10 */ /* 0x001fca00097fe4ff */
[----:B------:R0:W2:Y:S04]  /*7980*/  LDG.E.U8 R0, desc[UR22][R238.64] ;  /* 0x00000016ee007981 */ /* 0x0000a8000c1e1100 */
[----:B----4-:R1:W-:Y:S01]  /*7990*/  STS.U8 [R196+UR11+0x7c00], R240 ;  /* 0x007c00f0c4007988 */ /* 0x0103e2000800000b */
[----:B0-----:R-:W-:-:S03]  /*79a0*/  IADD3 R238, P2, PT, R150, UR27, RZ ;  /* 0x0000001b96ee7c10 */ /* 0x001fc6000ff5e0ff */
[----:B------:R0:W-:Y:S01]  /*79b0*/  STS.U8 [R242+UR11+0x7080], R241 ;  /* 0x007080f1f2007988 */ /* 0x0001e2000800000b */
[----:B------:R-:W-:Y:S02]  /*79c0*/  IADD3.X R239, PT, PT, R151, UR4, RZ, P2, !PT ;  /* 0x0000000497ef7c10 */ /* 0x000fe400097fe4ff */
[----:B-1----:R-:W-:-:S03]  /*79d0*/  IADD3 R240, P2, PT, R190, UR27, RZ ;  /* 0x0000001bbef07c10 */ /* 0x002fc6000ff5e0ff */
[----:B------:R-:W3:Y:S01]  /*79e0*/  LDG.E.U8 R238, desc[UR22][R238.64] ;  /* 0x00000016eeee7981 */ /* 0x000ee2000c1e1100 */
[----:B0-----:R-:W-:-:S05]  /*79f0*/  IADD3.X R241, PT, PT, R191, UR4, RZ, P2, !PT ;  /* 0x00000004bff17c10 */ /* 0x001fca00097fe4ff */
[----:B------:R0:W4:Y:S04]  /*7a00*/  LDG.E.U8 R239, desc[UR22][R240.64] ;  /* 0x00000016f0ef7981 */ /* 0x000128000c1e1100 */
[----:B------:R-:W-:Y:S01]  /*7a10*/  STS.U8 [R242+UR11+0x7480], R246 ;  /* 0x007480f6f2007988 */ /* 0x000fe2000800000b */
[----:B0-----:R-:W-:-:S04]  /*7a20*/  IADD3 R240, P2, PT, R174, UR27, RZ ;  /* 0x0000001baef07c10 */ /* 0x001fc8000ff5e0ff */
[----:B------:R-:W-:-:S05]  /*7a30*/  IADD3.X R241, PT, PT, R175, UR4, RZ, P2, !PT ;  /* 0x00000004aff17c10 */ /* 0x000fca00097fe4ff */
[----:B------:R-:W4:Y:S04]  /*7a40*/  LDG.E.U8 R240, desc[UR22][R240.64] ;  /* 0x00000016f0f07981 */ /* 0x000f28000c1e1100 */
[----:B------:R-:W-:Y:S04]  /*7a50*/  STS.U8 [R242+UR11+0x7880], R247 ;  /* 0x007880f7f2007988 */ /* 0x000fe8000800000b */
[----:B------:R0:W-:Y:S02]  /*7a60*/  STS.U8 [R242+UR11+0x7c80], R250 ;  /* 0x007c80faf2007988 */ /* 0x0001e4000800000b */
        /* <DEDUP_REMOVED lines=12> */
[----:B------:R-:W-:Y:S02]  /*7b30*/  LOP3.LUT R184, R196, 0x20, RZ, 0x3c, !PT ;  /* 0x00000020c4b87812 */ /* 0x000fe400078e3cff */
[----:B0-----:R-:W-:-:S04]  /*7b40*/  IADD3 R242, P2, PT, R158, UR27, RZ ;  /* 0x0000001b9ef27c10 */ /* 0x001fc8000ff5e0ff */
[----:B------:R-:W-:Y:S01]  /*7b50*/  IADD3.X R243, PT, PT, R159, UR4, RZ, P2, !PT ;  /* 0x000000049ff37c10 */ /* 0x000fe200097fe4ff */
[----:B------:R0:W-:Y:S04]  /*7b60*/  STS.U8 [R184+UR11+0x7100], R251 ;  /* 0x007100fbb8007988 */ /* 0x0001e8000800000b */
[----:B0-----:R0:W4:Y:S02]  /*7b70*/  LDG.E.U8 R251, desc[UR22][R242.64] ;  /* 0x00000016f2fb7981 */ /* 0x001124000c1e1100 */
[----:B0-----:R-:W-:-:S04]  /*7b80*/  IADD3 R242, P2, PT, R146, UR27, RZ ;  /* 0x0000001b92f27c10 */ /* 0x001fc8000ff5e0ff */
[----:B------:R-:W-:-:S05]  /*7b90*/  IADD3.X R243, PT, PT, R147, UR4, RZ, P2, !PT ;  /* 0x0000000493f37c10 */ /* 0x000fca00097fe4ff */
[----:B------:R-:W4:Y:S04]  /*7ba0*/  LDG.E.U8 R242, desc[UR22][R242.64] ;  /* 0x00000016f2f27981 */ /* 0x000f28000c1e1100 */
[----:B------:R-:W-:Y:S04]  /*7bb0*/  STS.U8 [R184+UR11+0x7500], R252 ;  /* 0x007500fcb8007988 */ /* 0x000fe8000800000b */
[----:B--2---:R0:W-:Y:S02]  /*7bc0*/  STS.U8 [R184+UR11+0x7900], R0 ;  /* 0x00790000b8007988 */ /* 0x0041e4000800000b */
[----:B0-----:R-:W-:-:S02]  /*7bd0*/  LOP3.LUT R0, R196, 0x30, RZ, 0x3c, !PT ;  /* 0x00000030c4007812 */ /* 0x001fc400078e3cff */
[----:B---3--:R0:W-:Y:S04]  /*7be0*/  STS.U8 [R184+UR11+0x7d00], R238 ;  /* 0x007d00eeb8007988 */ /* 0x0081e8000800000b */
[----:B----4-:R1:W-:Y:S01]  /*7bf0*/  STS.U8 [R0+UR11+0x7180], R239 ;  /* 0x007180ef00007988 */ /* 0x0103e2000800000b */
[----:B0-----:R-:W-:Y:S01]  /*7c00*/  FMUL R238, R5, UR31 ;  /* 0x0000001f05ee7c20 */ /* 0x001fe20008400000 */
[----:B-1----:R-:W-:Y:S02]  /*7c10*/  FMUL R239, R6, UR31 ;  /* 0x0000001f06ef7c20 */ /* 0x002fe40008400000 */
[----:B------:R-:W-:Y:S04]  /*7c20*/  STS.U8 [R0+UR11+0x7580], R240 ;  /* 0x007580f000007988 */ /* 0x000fe8000800000b */
[----:B------:R-:W-:Y:S04]  /*7c30*/  STS.U8 [R0+UR11+0x7980], R241 ;  /* 0x007980f100007988 */ /* 0x000fe8000800000b */
[----:B------:R0:W-:Y:S02]  /*7c40*/  STS.U8 [R0+UR11+0x7d80], R246 ;  /* 0x007d80f600007988 */ /* 0x0001e4000800000b */
[----:B0-----:R-:W-:-:S05]  /*7c50*/  FMUL R0, R4, UR31 ;  /* 0x0000001f04007c20 */ /* 0x001fca0008400000 */
        /* <DEDUP_REMOVED lines=60> */
[----:B------:R-:W-:Y:S02]  /*8020*/  FMNMX3 R0, R0, R238, R239, !PT ;  /* 0x000000ee00007276 */ /* 0x000fe400078000ef */
[----:B------:R-:W-:-:S04]  /*8030*/  IADD3 R238, P2, PT, R186, UR27, RZ ;  /* 0x0000001bbaee7c10 */ /* 0x000fc8000ff5e0ff */
[----:B------:R-:W-:Y:S02]  /*8040*/  IADD3.X R239, PT, PT, R187, UR4, RZ, P2, !PT ;  /* 0x00000004bbef7c10 */ /* 0x000fe400097fe4ff */
[----:B------:R-:W-:-:S03]  /*8050*/  IADD3 R240, P2, PT, R170, UR27, RZ ;  /* 0x0000001baaf07c10 */ /* 0x000fc6000ff5e0ff */
[----:B------:R-:W2:Y:S01]  /*8060*/  LDG.E.U8 R238, desc[UR22][R238.64] ;  /* 0x00000016eeee7981 */ /* 0x000ea2000c1e1100 */
[----:B------:R-:W-:Y:S02]  /*8070*/  IADD3.X R241, PT, PT, R171, UR4, RZ, P2, !PT ;  /* 0x00000004abf17c10 */ /* 0x000fe400097fe4ff */
[----:B------:R-:W-:-:S03]  /*8080*/  LOP3.LUT R252, R196, 0x40, RZ, 0x3c, !PT ;  /* 0x00000040c4fc7812 */ /* 0x000fc600078e3cff */
[----:B------:R0:W3:Y:S02]  /*8090*/  LDG.E.U8 R239, desc[UR22][R240.64] ;  /* 0x00000016f0ef7981 */ /* 0x0000e4000c1e1100 */
[----:B0-----:R-:W-:-:S04]  /*80a0*/  IADD3 R240, P2, PT, R156, UR27, RZ ;  /* 0x0000001b9cf07c10 */ /* 0x001fc8000ff5e0ff */
[----:B------:R-:W-:Y:S01]  /*80b0*/  IADD3.X R241, PT, PT, R157, UR4, RZ, P2, !PT ;  /* 0x000000049df17c10 */ /* 0x000fe200097fe4ff */
[----:B------:R0:W-:Y:S04]  /*80c0*/  STS.U8 [R252+UR11+0x7e00], R242 ;  /* 0x007e00f2fc007988 */ /* 0x0001e8000800000b */
[----:B0-----:R0:W4:Y:S02]  /*80d0*/  LDG.E.U8 R242, desc[UR22][R240.64] ;  /* 0x00000016f0f27981 */ /* 0x001124000c1e1100 */
[----:B0-----:R-:W-:-:S04]  /*80e0*/  IADD3 R240, P2, PT, R144, UR27, RZ ;  /* 0x0000001b90f07c10 */ /* 0x001fc8000ff5e0ff */
[----:B------:R-:W-:-:S05]  /*80f0*/  IADD3.X R241, PT, PT, R145, UR4, RZ, P2, !PT ;  /* 0x0000000491f17c10 */ /* 0x000fca00097fe4ff */
[----:B------:R0:W2:Y:S01]  /*8100*/  LDG.E.U8 R240, desc[UR22][R240.64] ;  /* 0x00000016f0f07981 */ /* 0x0000a2000c1e1100 */
[----:B------:R-:W-:Y:S01]  /*8110*/  FMUL R243, R48, UR31 ;  /* 0x0000001f30f37c20 */ /* 0x000fe20008400000 */
        /* <DEDUP_REMOVED lines=125> */
[----:B------:R-:W-:-:S05]  /*88f0*/  FMUL R241, R131, UR31 ;  /* 0x0000001f83f17c20 */ /* 0x000fca0008400000 */
[----:B------:R-:W-:-:S05]  /*8900*/  FMNMX3 R0, R0, R241, R185, !PT ;  /* 0x000000f100007276 */ /* 0x000fca00078000b9 */
[--C-:B------:R-:W-:Y:S01]  /*8910*/  FFMA R9, R9, UR31, -R0.reuse ;  /* 0x0000001f09097c23 */ /* 0x100fe20008000800 */
[--C-:B------:R-:W-:Y:S01]  /*8920*/  FFMA R8, R8, UR31, -R0.reuse ;  /* 0x0000001f08087c23 */ /* 0x100fe20008000800 */
[----:B------:R-:W-:Y:S02]  /*8930*/  LOP3.LUT R243, R196, 0x50, RZ, 0x3c, !PT ;  /* 0x00000050c4f37812 */ /* 0x000fe400078e3cff */
[----:B------:R-:W-:Y:S01]  /*8940*/  FMUL R9, R9, 1.4426950216293334961 ;  /* 0x3fb8aa3b09097820 */ /* 0x000fe20000400000 */
[----:B------:R-:W-:Y:S01]  /*8950*/  FMUL R8, R8, 1.4426950216293334961 ;  /* 0x3fb8aa3b08087820 */ /* 0x000fe20000400000 */
[----:B------:R-:W-:Y:S02]  /*8960*/  STS.U8 [R252+UR11+0x7200], R247 ;  /* 0x007200f7fc007988 */ /* 0x000fe4000800000b */
[----:B------:R-:W0:Y:S02]  /*8970*/  MUFU.EX2 R241, R9 ;  /* 0x0000000900f17308 */ /* 0x000e240000000800 */
[----:B------:R-:W-:Y:S04]  /*8980*/  STS.U8 [R252+UR11+0x7600], R250 ;  /* 0x007600fafc007988 */ /* 0x000fe8000800000b */
[----:B------:R-:W-:Y:S04]  /*8990*/  STS.U8 [R252+UR11+0x7a00], R251 ;  /* 0x007a00fbfc007988 */ /* 0x000fe8000800000b */
[----:B--2---:R1:W-:Y:S01]  /*89a0*/  STS.U8 [R243+UR11+0x7280], R238 ;  /* 0x007280eef3007988 */ /* 0x0043e2000800000b */
[--C-:B------:R-:W-:Y:S01]  /*89b0*/  FFMA R24, R24, UR31, -R0.reuse ;  /* 0x0000001f18187c23 */ /* 0x100fe20008000800 */
[--C-:B------:R-:W-:Y:S01]  /*89c0*/  FFMA R29, R29, UR31, -R0.reuse ;  /* 0x0000001f1d1d7c23 */ /* 0x100fe20008000800 */
[----:B-1----:R-:W1:Y:S02]  /*89d0*/  MUFU.EX2 R238, R8 ;  /* 0x0000000800ee7308 */ /* 0x002e640000000800 */
[----:B------:R-:W-:Y:S01]  /*89e0*/  FMUL R24, R24, 1.4426950216293334961 ;  /* 0x3fb8aa3b18187820 */ /* 0x000fe20000400000 */
[--C-:B------:R-:W-:Y:S01]  /*89f0*/  FFMA R25, R25, UR31, -R0.reuse ;  /* 0x0000001f19197c23 */ /* 0x100fe20008000800 */
[--C-:B------:R-:W-:Y:S01]  /*8a00*/  FFMA R21, R21, UR31, -R0.reuse ;  /* 0x0000001f15157c23 */ /* 0x100fe20008000800 */
[----:B------:R-:W-:Y:S01]  /*8a10*/  FMUL R29, R29, 1.4426950216293334961 ;  /* 0x3fb8aa3b1d1d7820 */ /* 0x000fe20000400000 */
[----:B----4-:R2:W-:Y:S01]  /*8a20*/  STS.U8 [R243+UR11+0x7a80], R242 ;  /* 0x007a80f2f3007988 */ /* 0x0105e2000800000b */
[--C-:B------:R-:W-:Y:S01]  /*8a30*/  FFMA R42, R42, UR31, -R0.reuse ;  /* 0x0000001f2a2a7c23 */ /* 0x100fe20008000800 */
[----:B------:R-:W-:Y:S01]  /*8a40*/  FMUL R25, R25, 1.4426950216293334961 ;  /* 0x3fb8aa3b19197820 */ /* 0x000fe20000400000 */
[--C-:B------:R-:W-:Y:S01]  /*8a50*/  FFMA R5, R5, UR31, -R0.reuse ;  /* 0x0000001f05057c23 */ /* 0x100fe20008000800 */
[----:B---3--:R3:W-:Y:S01]  /*8a60*/  STS.U8 [R243+UR11+0x7680], R239 ;  /* 0x007680eff3007988 */ /* 0x0087e2000800000b */
[----:B------:R-:W-:Y:S01]  /*8a70*/  FMUL R21, R21, 1.4426950216293334961 ;  /* 0x3fb8aa3b15157820 */ /* 0x000fe20000400000 */
[--C-:B------:R-:W-:Y:S01]  /*8a80*/  FFMA R34, R34, UR31, -R0.reuse ;  /* 0x0000001f22227c23 */ /* 0x100fe20008000800 */
[----:B--2---:R0:W-:Y:S01]  /*8a90*/  MUFU.EX2 R242, R24 ;  /* 0x0000001800f27308 */ /* 0x0041e20000000800 */
[--C-:B------:R-:W-:Y:S01]  /*8aa0*/  FFMA R50, R50, UR31, -R0.reuse ;  /* 0x0000001f32327c23 */ /* 0x100fe20008000800 */
[----:B------:R2:W-:Y:S01]  /*8ab0*/  STS.U8 [R243+UR11+0x7e80], R240 ;  /* 0x007e80f0f3007988 */ /* 0x0005e2000800000b */
[----:B------:R-:W-:Y:S01]  /*8ac0*/  FMUL R5, R5, 1.4426950216293334961 ;  /* 0x3fb8aa3b05057820 */ /* 0x000fe20000400000 */
[----:B------:R-:W-:-:S04]  /*8ad0*/  FFMA R7, R7, UR31, -R0 ;  /* 0x0000001f07077c23 */ /* 0x000fc80008000800 */
[----:B---3--:R3:W-:Y:S01]  /*8ae0*/  MUFU.EX2 R239, R29 ;  /* 0x0000001d00ef7308 */ /* 0x0087e20000000800 */
[----:B0-----:R-:W-:Y:S01]  /*8af0*/  MOV R24, R241 ;  /* 0x000000f100187202 */ /* 0x001fe20000000f00 */
[--C-:B------:R-:W-:Y:S01]  /*8b00*/  FFMA R11, R11, UR31, -R0.reuse ;  /* 0x0000001f0b0b7c23 */ /* 0x100fe20008000800 */
[----:B------:R-:W-:-:S05]  /*8b10*/  FFMA R19, R19, UR31, -R0 ;  /* 0x0000001f13137c23 */ /* 0x000fca0008000800 */
[----:B------:R1:W-:Y:S01]  /*8b20*/  MUFU.EX2 R241, R25 ;  /* 0x0000001900f17308 */ /* 0x0003e20000000800 */
[----:B---3--:R-:W-:Y:S01]  /*8b30*/  FMUL R29, R42, 1.4426950216293334961 ;  /* 0x3fb8aa3b2a1d7820 */ /* 0x008fe20000400000 */
[----:B------:R-:W-:Y:S01]  /*8b40*/  FFMA R42, R51, UR31, -R0 ;  /* 0x0000001f332a7c23 */ /* 0x000fe20008000800 */
[----:B------:R-:W-:Y:S02]  /*8b50*/  MOV R51, R24 ;  /* 0x0000001800337202 */ /* 0x000fe40000000f00 */
[----:B------:R-:W-:-:S03]  /*8b60*/  IADD3 R24, P2, PT, R182, UR27, RZ ;  /* 0x0000001bb6187c10 */ /* 0x000fc6000ff5e0ff */
[----:B--2---:R0:W-:Y:S01]  /*8b70*/  MUFU.EX2 R243, R21 ;  /* 0x0000001500f37308 */ /* 0x0041e20000000800 */
[----:B-1----:R-:W-:Y:S01]  /*8b80*/  MOV R25, R238 ;  /* 0x000000ee00197202 */ /* 0x002fe20000000f00 */
[--C-:B------:R-:W-:Y:S01]  /*8b90*/  FFMA R31, R31, UR31, -R0.reuse ;  /* 0x0000001f1f1f7c23 */ /* 0x100fe20008000800 */
[----:B------:R-:W-:Y:S01]  /*8ba0*/  FFMA R43, R43, UR31, -R0 ;  /* 0x0000001f2b2b7c23 */ /* 0x000fe20008000800 */
[----:B0-----:R-:W-:Y:S01]  /*8bb0*/  FMUL R21, R34, 1.4426950216293334961 ;  /* 0x3fb8aa3b22157820 */ /* 0x001fe20000400000 */
[----:B------:R-:W-:-:S03]  /*8bc0*/  FMUL R34, R50, 1.4426950216293334961 ;  /* 0x3fb8aa3b32227820 */ /* 0x000fc60000400000 */
[----:B------:R0:W-:Y:S01]  /*8bd0*/  MUFU.EX2 R184, R5 ;  /* 0x0000000500b87308 */ /* 0x0001e20000000800 */
[----:B------:R-:W-:Y:S02]  /*8be0*/  MOV R50, R25 ;  /* 0x0000001900327202 */ /* 0x000fe40000000f00 */
[----:B------:R-:W-:Y:S01]  /*8bf0*/  IADD3.X R25, PT, PT, R183, UR4, RZ, P2, !PT ;  /* 0x00000004b7197c10 */ /* 0x000fe200097fe4ff */
[--C-:B------:R-:W-:Y:S01]  /*8c00*/  FFMA R12, R12, UR31, -R0.reuse ;  /* 0x0000001f0c0c7c23 */ /* 0x100fe20008000800 */
[----:B0-----:R-:W-:Y:S01]  /*8c10*/  FMUL R5, R7, 1.4426950216293334961 ;  /* 0x3fb8aa3b07057820 */ /* 0x001fe20000400000 */
[----:B------:R-:W-:Y:S01]  /*8c20*/  FMUL R7, R11, 1.4426950216293334961 ;  /* 0x3fb8aa3b0b077820 */ /* 0x000fe20000400000 */
[----:B------:R-:W-:Y:S01]  /*8c30*/  FMUL R11, R19, 1.4426950216293334961 ;  /* 0x3fb8aa3b130b7820 */ /* 0x000fe20000400000 */
[----:B------:R-:W-:Y:S01]  /*8c40*/  FMUL R19, R31, 1.4426950216293334961 ;  /* 0x3fb8aa3b1f137820 */ /* 0x000fe20000400000 */
[----:B------:R-:W-:Y:S02]  /*8c50*/  FMUL R31, R43, 1.4426950216293334961 ;  /* 0x3fb8aa3b2b1f7820 */ /* 0x000fe40000400000 */
[----:B------:R0:W2:Y:S01]  /*8c60*/  LDG.E.U8 R43, desc[UR22][R24.64] ;  /* 0x00000016182b7981 */ /* 0x0000a2000c1e1100 */
[----:B------:R-:W-:Y:S01]  /*8c70*/  FMUL R12, R12, 1.4426950216293334961 ;  /* 0x3fb8aa3b0c0c7820 */ /* 0x000fe20000400000 */
[--C-:B------:R-:W-:Y:S01]  /*8c80*/  FFMA R22, R22, UR31, -R0.reuse ;  /* 0x0000001f16167c23 */ /* 0x100fe20008000800 */
[--C-:B------:R-:W-:Y:S01]  /*8c90*/  FFMA R45, R45, UR31, -R0.reuse ;  /* 0x0000001f2d2d7c23 */ /* 0x100fe20008000800 */
[----:B0-----:R-:W-:Y:S01]  /*8ca0*/  IADD3 R24, P2, PT, R168, UR27, RZ ;  /* 0x0000001ba8187c10 */ /* 0x001fe2000ff5e0ff */
[----:B------:R0:W-:Y:S03]  /*8cb0*/  MUFU.EX2 R252, R12 ;  /* 0x0000000c00fc7308 */ /* 0x0001e60000000800 */
[----:B------:R-:W-:Y:S01]  /*8cc0*/  IADD3.X R25, PT, PT, R169, UR4, RZ, P2, !PT ;  /* 0x00000004a9197c10 */ /* 0x000fe200097fe4ff */
[----:B------:R-:W-:Y:S01]  /*8cd0*/  FFMA R14, R14, UR31, -R0 ;  /* 0x0000001f0e0e7c23 */ /* 0x000fe20008000800 */
[----:B0-----:R-:W-:Y:S01]  /*8ce0*/  FMUL R12, R22, 1.4426950216293334961 ;  /* 0x3fb8aa3b160c7820 */ /* 0x001fe20000400000 */
[----:B------:R-:W-:-:S02]  /*8cf0*/  FMUL R22, R45, 1.4426950216293334961 ;  /* 0x3fb8aa3b2d167820 */ /* 0x000fc40000400000 */
[----:B------:R0:W3:Y:S01]  /*8d00*/  LDG.E.U8 R45, desc[UR22][R24.64] ;  /* 0x00000016182d7981 */ /* 0x0000e2000c1e1100 */
[--C-:B------:R-:W-:Y:S01]  /*8d10*/  FFMA R26, R26, UR31, -R0.reuse ;  /* 0x0000001f1a1a7c23 */ /* 0x100fe20008000800 */
[--C-:B------:R-:W-:Y:S01]  /*8d20*/  FFMA R49, R49, UR31, -R0.reuse ;  /* 0x0000001f31317c23 */ /* 0x100fe20008000800 */
[----:B------:R-:W-:Y:S01]  /*8d30*/  FMUL R8, R14, 1.4426950216293334961 ;  /* 0x3fb8aa3b0e087820 */ /* 0x000fe20000400000 */
[----:B0-----:R-:W-:Y:S01]  /*8d40*/  IADD3 R24, P2, PT, R142, UR27, RZ ;  /* 0x0000001b8e187c10 */ /* 0x001fe2000ff5e0ff */
[----:B------:R-:W-:-:S03]  /*8d50*/  FFMA R17, R17, UR31, -R0 ;  /* 0x0000001f11117c23 */ /* 0x000fc60008000800 */
[----:B------:R-:W-:Y:S01]  /*8d60*/  IADD3.X R25, PT, PT, R143, UR4, RZ, P2, !PT ;  /* 0x000000048f197c10 */ /* 0x000fe200097fe4ff */
[----:B------:R-:W-:Y:S01]  /*8d70*/  FMUL R14, R26, 1.4426950216293334961 ;  /* 0x3fb8aa3b1a0e7820 */ /* 0x000fe20000400000 */
[----:B------:R-:W-:Y:S01]  /*8d80*/  FMUL R26, R49, 1.4426950216293334961 ;  /* 0x3fb8aa3b311a7820 */ /* 0x000fe20000400000 */
[----:B------:R-:W-:Y:S02]  /*8d90*/  FMUL R17, R17, 1.4426950216293334961 ;  /* 0x3fb8aa3b11117820 */ /* 0x000fe40000400000 */
[----:B------:R0:W4:Y:S01]  /*8da0*/  LDG.E.U8 R49, desc[UR22][R24.64] ;  /* 0x0000001618317981 */ /* 0x000122000c1e1100 */
[--C-:B------:R-:W-:Y:S01]  /*8db0*/  FFMA R37, R37, UR31, -R0.reuse ;  /* 0x0000001f25257c23 */ /* 0x100fe20008000800 */
[--C-:B------:R-:W-:Y:S01]  /*8dc0*/  FFMA R40, R40, UR31, -R0.reuse ;  /* 0x0000001f28287c23 */ /* 0x100fe20008000800 */
[----:B------:R-:W-:Y:S01]  /*8dd0*/  FFMA R52, R52, UR31, -R0 ;  /* 0x0000001f34347c23 */ /* 0x000fe20008000800 */
[----:B------:R1:W-:Y:S01]  /*8de0*/  MUFU.EX2 R247, R17 ;  /* 0x0000001100f77308 */ /* 0x0003e20000000800 */
[----:B0-----:R-:W-:-:S04]  /*8df0*/  IADD3 R24, P2, PT, R140, UR27, RZ ;  /* 0x0000001b8c187c10 */ /* 0x001fc8000ff5e0ff */
[----:B------:R-:W-:Y:S01]  /*8e00*/  IADD3.X R25, PT, PT, R141, UR4, RZ, P2, !PT ;  /* 0x000000048d197c10 */ /* 0x000fe200097fe4ff */
[----:B-1----:R-:W-:Y:S01]  /*8e10*/  FMUL R17, R37, 1.4426950216293334961 ;  /* 0x3fb8aa3b25117820 */ /* 0x002fe20000400000 */
[----:B------:R-:W-:Y:S01]  /*8e20*/  FMUL R37, R40, 1.4426950216293334961 ;  /* 0x3fb8aa3b28257820 */ /* 0x000fe20000400000 */
[--C-:B------:R-:W-:Y:S01]  /*8e30*/  FFMA R20, R20, UR31, -R0.reuse ;  /* 0x0000001f14147c23 */ /* 0x100fe20008000800 */
        /* <DEDUP_REMOVED lines=11> */
[----:B------:R0:W2:Y:S01]  /*8ef0*/  LDG.E.U8 R56, desc[UR22][R24.64] ;  /* 0x0000001618387981 */ /* 0x0000a2000c1e1100 */
[----:B------:R-:W-:Y:S01]  /*8f00*/  FMUL R13, R13, 1.4426950216293334961 ;  /* 0x3fb8aa3b0d0d7820 */ /* 0x000fe20000400000 */
[--C-:B------:R-:W-:Y:S01]  /*8f10*/  FFMA R4, R4, UR31, -R0.reuse ;  /* 0x0000001f04047c23 */ /* 0x100fe20008000800 */
[--C-:B------:R-:W-:Y:S01]  /*8f20*/  FFMA R23, R23, UR31, -R0.reuse ;  /* 0x0000001f17177c23 */ /* 0x100fe20008000800 */
[----:B------:R-:W-:Y:S01]  /*8f30*/  FFMA R35, R35, UR31, -R0 ;  /* 0x0000001f23237c23 */ /* 0x000fe20008000800 */
[----:B------:R1:W-:Y:S01]  /*8f40*/  MUFU.EX2 R251, R13 ;  /* 0x0000000d00fb7308 */ /* 0x0003e20000000800 */
[----:B0-----:R-:W-:Y:S01]  /*8f50*/  IADD3 R24, P2, PT, R136, UR27, RZ ;  /* 0x0000001b88187c10 */ /* 0x001fe2000ff5e0ff */
[----:B------:R-:W-:-:S03]  /*8f60*/  FMUL R4, R4, 1.4426950216293334961 ;  /* 0x3fb8aa3b04047820 */ /* 0x000fc60000400000 */
[----:B------:R-:W-:Y:S01]  /*8f70*/  IADD3.X R25, PT, PT, R137, UR4, RZ, P2, !PT ;  /* 0x0000000489197c10 */ /* 0x000fe200097fe4ff */
[----:B-1----:R-:W-:Y:S01]  /*8f80*/  FMUL R13, R23, 1.4426950216293334961 ;  /* 0x3fb8aa3b170d7820 */ /* 0x002fe20000400000 */
[--C-:B------:R-:W-:Y:S01]  /*8f90*/  FFMA R6, R6, UR31, -R0.reuse ;  /* 0x0000001f06067c23 */ /* 0x100fe20008000800 */
[--C-:B------:R-:W-:Y:S01]  /*8fa0*/  FFMA R28, R28, UR31, -R0.reuse ;  /* 0x0000001f1c1c7c23 */ /* 0x100fe20008000800 */
[----:B------:R-:W-:Y:S01]  /*8fb0*/  FMUL R23, R35, 1.4426950216293334961 ;  /* 0x3fb8aa3b23177820 */ /* 0x000fe20000400000 */
[--C-:B------:R-:W-:Y:S01]  /*8fc0*/  FFMA R35, R57, UR31, -R0.reuse ;  /* 0x0000001f39237c23 */ /* 0x100fe20008000800 */
[----:B------:R0:W1:Y:S01]  /*8fd0*/  MUFU.EX2 R196, R4 ;  /* 0x0000000400c47308 */ /* 0x0000620000000800 */
[----:B------:R0:W2:Y:S01]  /*8fe0*/  LDG.E.U8 R57, desc[UR22][R24.64] ;  /* 0x0000001618397981 */ /* 0x0000a2000c1e1100 */
[----:B------:R-:W-:Y:S01]  /*8ff0*/  FMUL R28, R28, 1.4426950216293334961 ;  /* 0x3fb8aa3b1c1c7820 */ /* 0x000fe20000400000 */
[--C-:B------:R-:W-:Y:S01]  /*9000*/  FFMA R39, R39, UR31, -R0.reuse ;  /* 0x0000001f27277c23 */ /* 0x100fe20008000800 */
[----:B------:R-:W-:Y:S01]  /*9010*/  FFMA R48, R48, UR31, -R0 ;  /* 0x0000001f30307c23 */ /* 0x000fe20008000800 */
[----:B0-----:R-:W-:Y:S01]  /*9020*/  FMUL R4, R6, 1.4426950216293334961 ;  /* 0x3fb8aa3b06047820 */ /* 0x001fe20000400000 */
[----:B------:R-:W-:-:S02]  /*9030*/  IADD3 R24, P2, PT, R134, UR27, RZ ;  /* 0x0000001b86187c10 */ /* 0x000fc4000ff5e0ff */
[----:B------:R0:W-:Y:S02]  /*9040*/  MUFU.EX2 R240, R28 ;  /* 0x0000001c00f07308 */ /* 0x0001e40000000800 */
[----:B------:R-:W-:Y:S01]  /*9050*/  IADD3.X R25, PT, PT, R135, UR4, RZ, P2, !PT ;  /* 0x0000000487197c10 */ /* 0x000fe200097fe4ff */
[----:B------:R-:W-:-:S05]  /*9060*/  FFMA R10, R10, UR31, -R0 ;  /* 0x0000001f0a0a7c23 */ /* 0x000fca0008000800 */
[----:B------:R-:W1:Y:S01]  /*9070*/  MUFU.EX2 R4, R4 ;  /* 0x0000000400047308 */ /* 0x000e620000000800 */
[----:B0-----:R-:W-:Y:S01]  /*9080*/  FMUL R28, R39, 1.4426950216293334961 ;  /* 0x3fb8aa3b271c7820 */ /* 0x001fe20000400000 */
[----:B------:R-:W-:Y:S01]  /*9090*/  FMUL R39, R48, 1.4426950216293334961 ;  /* 0x3fb8aa3b30277820 */ /* 0x000fe20000400000 */
[--C-:B------:R-:W-:Y:S02]  /*90a0*/  FFMA R48, R55, UR31, -R0.reuse ;  /* 0x0000001f37307c23 */ /* 0x100fe40008000800 */
[----:B------:R0:W2:Y:S01]  /*90b0*/  LDG.E.U8 R55, desc[UR22][R24.64] ;  /* 0x0000001618377981 */ /* 0x0000a2000c1e1100 */
[--C-:B------:R-:W-:Y:S01]  /*90c0*/  FFMA R18, R18, UR31, -R0.reuse ;  /* 0x0000001f12127c23 */ /* 0x100fe20008000800 */
[--C-:B------:R-:W-:Y:S01]  /*90d0*/  FFMA R30, R30, UR31, -R0.reuse ;  /* 0x0000001f1e1e7c23 */ /* 0x100fe20008000800 */
[----:B------:R-:W1:Y:S01]  /*90e0*/  MUFU.EX2 R5, R5 ;  /* 0x0000000500057308 */ /* 0x000e620000000800 */
[--C-:B------:R-:W-:Y:S01]  /*90f0*/  FFMA R16, R16, UR31, -R0.reuse ;  /* 0x0000001f10107c23 */ /* 0x100fe20008000800 */
[--C-:B------:R-:W-:Y:S01]  /*9100*/  FFMA R58, R58, UR31, -R0.reuse ;  /* 0x0000001f3a3a7c23 */ /* 0x100fe20008000800 */
[----:B------:R-:W-:Y:S01]  /*9110*/  FMUL R6, R10, 1.4426950216293334961 ;  /* 0x3fb8aa3b0a067820 */ /* 0x000fe20000400000 */
[----:B0-----:R-:W-:Y:S01]  /*9120*/  IADD3 R24, P2, PT, R132, UR27, RZ ;  /* 0x0000001b84187c10 */ /* 0x001fe2000ff5e0ff */
[--C-:B------:R-:W-:Y:S01]  /*9130*/  FFMA R15, R15, UR31, -R0.reuse ;  /* 0x0000001f0f0f7c23 */ /* 0x100fe20008000800 */
[----:B------:R-:W-:Y:S01]  /*9140*/  FMUL R10, R18, 1.4426950216293334961 ;  /* 0x3fb8aa3b120a7820 */ /* 0x000fe20000400000 */
[--C-:B------:R-:W-:Y:S01]  /*9150*/  FFMA R33, R33, UR31, -R0.reuse ;  /* 0x0000001f21217c23 */ /* 0x100fe20008000800 */
[----:B------:R-:W-:Y:S01]  /*9160*/  IADD3.X R25, PT, PT, R133, UR4, RZ, P2, !PT ;  /* 0x0000000485197c10 */ /* 0x000fe200097fe4ff */
[----:B------:R-:W-:Y:S01]  /*9170*/  FMUL R18, R30, 1.4426950216293334961 ;  /* 0x3fb8aa3b1e127820 */ /* 0x000fe20000400000 */
[--C-:B------:R-:W-:Y:S01]  /*9180*/  FFMA R47, R47, UR31, -R0.reuse ;  /* 0x0000001f2f2f7c23 */ /* 0x100fe20008000800 */
[----:B------:R-:W-:Y:S01]  /*9190*/  FMUL R16, R16, 1.4426950216293334961 ;  /* 0x3fb8aa3b10107820 */ /* 0x000fe20000400000 */
[--C-:B------:R-:W-:Y:S01]  /*91a0*/  FFMA R30, R53, UR31, -R0.reuse ;  /* 0x0000001f351e7c23 */ /* 0x100fe20008000800 */
[--C-:B------:R-:W-:Y:S01]  /*91b0*/  FFMA R54, R54, UR31, -R0.reuse ;  /* 0x0000001f36367c23 */ /* 0x100fe20008000800 */
[----:B------:R-:W-:Y:S01]  /*91c0*/  FMUL R9, R15, 1.4426950216293334961 ;  /* 0x3fb8aa3b0f097820 */ /* 0x000fe20000400000 */
[--C-:B------:R-:W-:Y:S01]  /*91d0*/  FFMA R27, R27, UR31, -R0.reuse ;  /* 0x0000001f1b1b7c23 */ /* 0x100fe20008000800 */
[----:B------:R-:W-:Y:S01]  /*91e0*/  FMUL R53, R58, 1.4426950216293334961 ;  /* 0x3fb8aa3b3a357820 */ /* 0x000fe20000400000 */
[----:B------:R-:W-:Y:S01]  /*91f0*/  FMUL R15, R33, 1.4426950216293334961 ;  /* 0x3fb8aa3b210f7820 */ /* 0x000fe20000400000 */
[--C-:B------:R-:W-:Y:S01]  /*9200*/  FFMA R38, R38, UR31, -R0.reuse ;  /* 0x0000001f26267c23 */ /* 0x100fe20008000800 */
[--C-:B------:R-:W-:Y:S01]  /*9210*/  FFMA R62, R62, UR31, -R0.reuse ;  /* 0x0000001f3e3e7c23 */ /* 0x100fe20008000800 */
[----:B------:R1:W2:Y:S01]  /*9220*/  LDG.E.U8 R58, desc[UR22][R24.64] ;  /* 0x00000016183a7981 */ /* 0x0002a2000c1e1100 */
[--C-:B------:R-:W-:Y:S01]  /*9230*/  FFMA R32, R32, UR31, -R0.reuse ;  /* 0x0000001f20207c23 */ /* 0x100fe20008000800 */
[--C-:B------:R-:W-:Y:S01]  /*9240*/  FFMA R44, R44, UR31, -R0.reuse ;  /* 0x0000001f2c2c7c23 */ /* 0x100fe20008000800 */
[----:B------:R-:W-:Y:S01]  /*9250*/  FMUL R33, R47, 1.4426950216293334961 ;  /* 0x3fb8aa3b2f217820 */ /* 0x000fe20000400000 */
[----:B------:R0:W-:Y:S01]  /*9260*/  MUFU.EX2 R250, R16 ;  /* 0x0000001000fa7308 */ /* 0x0001e20000000800 */
[----:B------:R-:W-:Y:S01]  /*9270*/  FMUL R47, R54, 1.4426950216293334961 ;  /* 0x3fb8aa3b362f7820 */ /* 0x000fe20000400000 */
[--C-:B------:R-:W-:Y:S01]  /*9280*/  FFMA R60, R60, UR31, -R0.reuse ;  /* 0x0000001f3c3c7c23 */ /* 0x100fe20008000800 */
[----:B------:R-:W-:Y:S01]  /*9290*/  FFMA R54, R59, UR31, -R0 ;  /* 0x0000001f3b367c23 */ /* 0x000fe20008000800 */
[----:B-1----:R-:W-:Y:S01]  /*92a0*/  FADD R24, R196, R184 ;  /* 0x000000b8c4187221 */ /* 0x002fe20000000000 */
[----:B------:R-:W-:Y:S01]  /*92b0*/  FMUL R59, R62, 1.4426950216293334961 ;  /* 0x3fb8aa3b3e3b7820 */ /* 0x000fe20000400000 */
[----:B------:R-:W-:Y:S01]  /*92c0*/  FFMA R66, R66, UR31, -R0 ;  /* 0x0000001f42427c23 */ /* 0x000fe20008000800 */
[----:B0-----:R-:W-:Y:S01]  /*92d0*/  FMUL R16, R27, 1.4426950216293334961 ;  /* 0x3fb8aa3b1b107820 */ /* 0x001fe20000400000 */
[----:B------:R-:W-:Y:S01]  /*92e0*/  FMUL R27, R38, 1.4426950216293334961 ;  /* 0x3fb8aa3b261b7820 */ /* 0x000fe20000400000 */
[----:B------:R-:W-:Y:S01]  /*92f0*/  FMUL R32, R32, 1.4426950216293334961 ;  /* 0x3fb8aa3b20207820 */ /* 0x000fe20000400000 */
[----:B------:R-:W-:Y:S01]  /*9300*/  FMUL R38, R44, 1.4426950216293334961 ;  /* 0x3fb8aa3b2c267820 */ /* 0x000fe20000400000 */
[----:B------:R-:W-:Y:S01]  /*9310*/  MOV R62, R50 ;  /* 0x00000032003e7202 */ /* 0x000fe20000000f00 */
[----:B------:R-:W-:Y:S01]  /*9320*/  FADD R24, R4, R24 ;  /* 0x0000001804187221 */ /* 0x000fe20000000000 */
[--C-:B------:R-:W-:Y:S01]  /*9330*/  FFMA R46, R46, UR31, -R0.reuse ;  /* 0x0000001f2e2e7c23 */ /* 0x100fe20008000800 */
[----:B------:R-:W-:Y:S01]  /*9340*/  FMUL R44, R60, 1.4426950216293334961 ;  /* 0x3fb8aa3b3c2c7820 */ /* 0x000fe20000400000 */
[--C-:B------:R-:W-:Y:S01]  /*9350*/  FFMA R60, R63, UR31, -R0.reuse ;  /* 0x0000001f3f3c7c23 */ /* 0x100fe20008000800 */
[----:B------:R-:W-:Y:S01]  /*9360*/  FFMA R68, R68, UR31, -R0 ;  /* 0x0000001f44447c23 */ /* 0x000fe20008000800 */
[----:B------:R-:W0:Y:S01]  /*9370*/  MUFU.EX2 R6, R6 ;  /* 0x0000000600067308 */ /* 0x000e220000000800 */
[----:B------:R-:W-:Y:S01]  /*9380*/  FMUL R63, R66, 1.4426950216293334961 ;  /* 0x3fb8aa3b423f7820 */ /* 0x000fe20000400000 */
[----:B------:R-:W-:Y:S01]  /*9390*/  MOV R66, R62 ;  /* 0x0000003e00427202 */ /* 0x000fe20000000f00 */
[----:B------:R-:W-:Y:S01]  /*93a0*/  FADD R24, R5, R24 ;  /* 0x0000001805187221 */ /* 0x000fe20000000000 */
[----:B------:R-:W-:-:S04]  /*93b0*/  FMUL R68, R68, 1.4426950216293334961 ;  /* 0x3fb8aa3b44447820 */ /* 0x000fc80000400000 */
[----:B------:R1:W-:Y:S01]  /*93c0*/  MUFU.EX2 R238, R32 ;  /* 0x0000002000ee7308 */ /* 0x0003e20000000800 */
[----:B------:R-:W-:Y:S01]  /*93d0*/  F2FP.SATFINITE.E4M3.F32.PACK_AB_MERGE_C R4, R5, R4, RZ ;  /* 0x000000040504723e */ /* 0x000fe200048070ff */
[----:B------:R-:W-:Y:S01]  /*93e0*/  FADD R5, R66, R24 ;  /* 0x0000001842057221 */ /* 0x000fe20000000000 */
[----:B-1----:R-:W-:Y:S01]  /*93f0*/  FMUL R32, R46, 1.4426950216293334961 ;  /* 0x3fb8aa3b2e207820 */ /* 0x002fe20000400000 */
[----:B------:R-:W-:-:S04]  /*9400*/  FFMA R46, R61, UR31, -R0 ;  /* 0x0000001f3d2e7c23 */ /* 0x000fc80008000800 */
[----:B------:R-:W1:Y:S01]  /*9410*/  MUFU.EX2 R7, R7 ;  /* 0x0000000700077308 */ /* 0x000e620000000800 */
[----:B------:R-:W-:-:S07]  /*9420*/  MOV R61, R51 ;  /* 0x00000033003d7202 */ /* 0x000fce0000000f00 */
[----:B------:R0:W-:Y:S02]  /*9430*/  MUFU.EX2 R24, R68 ;  /* 0x0000004400187308 */ /* 0x0001e40000000800 */
[----:B0-----:R-:W-:-:S06]  /*9440*/  MOV R68, R61 ;  /* 0x0000003d00447202 */ /* 0x001fcc0000000f00 */
[----:B------:R-:W0:Y:S01]  /*9450*/  MUFU.EX2 R8, R8 ;  /* 0x0000000800087308 */ /* 0x000e220000000800 */
[----:B------:R-:W-:-:S04]  /*9460*/  FADD R5, R68, R5 ;  /* 0x0000000544057221 */ /* 0x000fc80000000000 */
[----:B------:R-:W-:-:S03]  /*9470*/  FADD R5, R6, R5 ;  /* 0x0000000506057221 */ /* 0x000fc60000000000 */
[----:B------:R-:W0:Y:S01]  /*9480*/  MUFU.EX2 R9, R9 ;  /* 0x0000000900097308 */ /* 0x000e220000000800 */
[----:B-1----:R-:W-:-:S04]  /*9490*/  FADD R61, R7, R5 ;  /* 0x00000005073d7221 */ /* 0x002fc80000000000 */
[----:B------:R-:W-:-:S03]  /*94a0*/  FADD R61, R252, R61 ;  /* 0x0000003dfc3d7221 */ /* 0x000fc60000000000 */
[----:B------:R-:W1:Y:S01]  /*94b0*/  MUFU.EX2 R10, R10 ;  /* 0x0000000a000a7308 */ /* 0x000e620000000800 */
[----:B------:R-:W-:-:S04]  /*94c0*/  FADD R61, R251, R61 ;  /* 0x0000003dfb3d7221 */ /* 0x000fc80000000000 */
[----:B0-----:R-:W-:-:S03]  /*94d0*/  FADD R61, R8, R61 ;  /* 0x0000003d083d7221 */ /* 0x001fc60000000000 */
[----:B------:R-:W0:Y:S01]  /*94e0*/  MUFU.EX2 R11, R11 ;  /* 0x0000000b000b7308 */ /* 0x000e220000000800 */
[C---:B------:R-:W-:Y:S01]  /*94f0*/  FADD R61, R9.reuse, R61 ;  /* 0x0000003d093d7221 */ /* 0x040fe20000000000 */
[----:B------:R-:W-:-:S03]  /*9500*/  F2FP.SATFINITE.E4M3.F32.PACK_AB_MERGE_C R8, R9, R8, RZ ;  /* 0x000000080908723e */ /* 0x000fc600048070ff */
[----:B------:R-:W-:-:S03]  /*9510*/  FADD R9, R250, R61 ;  /* 0x0000003dfa097221 */ /* 0x000fc60000000000 */
[----:B------:R-:W0:Y:S01]  /*9520*/  MUFU.EX2 R12, R12 ;  /* 0x0000000c000c7308 */ /* 0x000e220000000800 */
[----:B------:R-:W-:-:S04]  /*9530*/  FADD R9, R247, R9 ;  /* 0x00000009f7097221 */ /* 0x000fc80000000000 */
[----:B-1----:R-:W-:-:S03]  /*9540*/  FADD R9, R10, R9 ;  /* 0x000000090a097221 */ /* 0x002fc60000000000 */
[----:B------:R-:W1:Y:S01]  /*9550*/  MUFU.EX2 R13, R13 ;  /* 0x0000000d000d7308 */ /* 0x000e620000000800 */
[C---:B0-----:R-:W-:Y:S01]  /*9560*/  FADD R9, R11.reuse, R9 ;  /* 0x000000090b097221 */ /* 0x041fe20000000000 */
[----:B------:R-:W-:-:S03]  /*9570*/  F2FP.SATFINITE.E4M3.F32.PACK_AB_MERGE_C R10, R11, R10, RZ ;  /* 0x0000000a0b0a723e */ /* 0x000fc600048070ff */
[----:B------:R-:W-:-:S03]  /*9580*/  FADD R11, R246, R9 ;  /* 0x00000009f60b7221 */ /* 0x000fc60000000000 */
[----:B------:R-:W0:Y:S01]  /*9590*/  MUFU.EX2 R14, R14 ;  /* 0x0000000e000e7308 */ /* 0x000e220000000800 */
[----:B------:R-:W-:Y:S01]  /*95a0*/  FADD R11, R243, R11 ;  /* 0x0000000bf30b7221 */ /* 0x000fe20000000000 */
[----:B------:R-:W-:-:S03]  /*95b0*/  FFMA R51, R65, UR31, -R0 ;  /* 0x0000001f41337c23 */ /* 0x000fc60008000800 */
        /* <DEDUP_REMOVED lines=8> */
[--C-:B------:R-:W-:Y:S01]  /*9640*/  FFMA R70, R70, UR31, -R0.reuse ;  /* 0x0000001f46467c23 */ /* 0x100fe20008000800 */
[----:B------:R-:W-:Y:S01]  /*9650*/  FADD R65, R16, R65 ;  /* 0x0000004110417221 */ /* 0x000fe20000000000 */
[----:B------:R-:W-:Y:S02]  /*9660*/  F2FP.SATFINITE.E4M3.F32.PACK_AB_MERGE_C R5, R7, R6, RZ ;  /* 0x000000060705723e */ /* 0x000fe400048070ff */
[----:B------:R-:W-:Y:S01]  /*9670*/  FMUL R6, R70, 1.4426950216293334961 ;  /* 0x3fb8aa3b46067820 */ /* 0x000fe20000400000 */
[----:B------:R-:W-:Y:S02]  /*9680*/  FADD R65, R240, R65 ;  /* 0x00000041f0417221 */ /* 0x000fe40000000000 */
[----:B------:R-:W3:Y:S01]  /*9690*/  MUFU.EX2 R15, R15 ;  /* 0x0000000f000f7308 */ /* 0x000ee20000000800 */
[----:B------:R-:W-:Y:S01]  /*96a0*/  F2FP.SATFINITE.E4M3.F32.PACK_AB_MERGE_C R70, R16, R14, RZ ;  /* 0x0000000e1046723e */ /* 0x000fe200048070ff */
[----:B------:R-:W-:Y:S01]  /*96b0*/  FFMA R36, R36, UR31, -R0 ;  /* 0x0000001f24247c23 */ /* 0x000fe20008000800 */
[----:B------:R-:W-:-:S03]  /*96c0*/  FADD R14, R239, R65 ;  /* 0x00000041ef0e7221 */ /* 0x000fc60000000000 */
[----:B------:R-:W-:Y:S01]  /*96d0*/  FMUL R36, R36, 1.4426950216293334961 ;  /* 0x3fb8aa3b24247820 */ /* 0x000fe20000400000 */
[----:B-1----:R-:W-:Y:S01]  /*96e0*/  FADD R14, R18, R14 ;  /* 0x0000000e120e7221 */ /* 0x002fe20000000000 */
[----:B------:R-:W1:Y:S01]  /*96f0*/  MUFU.EX2 R21, R21 ;  /* 0x0000001500157308 */ /* 0x000e620000000800 */
[----:B------:R-:W-:Y:S02]  /*9700*/  FFMA R73, R73, UR31, -R0 ;  /* 0x0000001f49497c23 */ /* 0x000fe40008000800 */
[----:B0-----:R-:W-:-:S05]  /*9710*/  FADD R14, R19, R14 ;  /* 0x0000000e130e7221 */ /* 0x001fca0000000000 */
[----:B------:R-:W0:Y:S01]  /*9720*/  MUFU.EX2 R23, R23 ;  /* 0x0000001700177308 */ /* 0x000e220000000800 */
[----:B------:R-:W-:Y:S01]  /*9730*/  FADD R16, R238, R14 ;  /* 0x0000000eee107221 */ /* 0x000fe20000000000 */
[----:B------:R-:W-:Y:S01]  /*9740*/  FMUL R62, R73, 1.4426950216293334961 ;  /* 0x3fb8aa3b493e7820 */ /* 0x000fe20000400000 */
[----:B------:R-:W-:-:S05]  /*9750*/  F2FP.SATFINITE.E4M3.F32.PACK_AB_MERGE_C R73, R19, R18, RZ ;  /* 0x000000121349723e */ /* 0x000fca00048070ff */
[----:B------:R-:W0:Y:S01]  /*9760*/  MUFU.EX2 R36, R36 ;  /* 0x0000002400247308 */ /* 0x000e220000000800 */
[----:B---3--:R-:W-:-:S07]  /*9770*/  FADD R18, R15, R16 ;  /* 0x000000100f127221 */ /* 0x008fce0000000000 */
[----:B------:R-:W3:Y:S01]  /*9780*/  MUFU.EX2 R17, R17 ;  /* 0x0000001100117308 */ /* 0x000ee20000000800 */
[----:B-1----:R-:W-:-:S07]  /*9790*/  FADD R18, R21, R18 ;  /* 0x0000001215127221 */ /* 0x002fce0000000000 */
[----:B------:R-:W1:Y:S01]  /*97a0*/  MUFU.EX2 R27, R27 ;  /* 0x0000001b001b7308 */ /* 0x000e620000000800 */
[----:B0-----:R-:W-:-:S07]  /*97b0*/  FADD R18, R23, R18 ;  /* 0x0000001217127221 */ /* 0x001fce0000000000 */
[----:B------:R-:W0:Y:S01]  /*97c0*/  MUFU.EX2 R28, R28 ;  /* 0x0000001c001c7308 */ /* 0x000e220000000800 */
[----:B------:R-:W-:-:S07]  /*97d0*/  FADD R18, R36, R18 ;  /* 0x0000001224127221 */ /* 0x000fce0000000000 */
[----:B------:R-:W0:Y:S01]  /*97e0*/  MUFU.EX2 R37, R37 ;  /* 0x0000002500257308 */ /* 0x000e220000000800 */
[----:B---3--:R-:W-:-:S07]  /*97f0*/  FADD R18, R17, R18 ;  /* 0x0000001211127221 */ /* 0x008fce0000000000 */
[----:B------:R-:W3:Y:S01]  /*9800*/  MUFU.EX2 R20, R20 ;  /* 0x0000001400147308 */ /* 0x000ee20000000800 */
[----:B-1----:R-:W-:-:S07]  /*9810*/  FADD R18, R27, R18 ;  /* 0x000000121b127221 */ /* 0x002fce0000000000 */
[----:B------:R-:W1:Y:S01]  /*9820*/  MUFU.EX2 R29, R29 ;  /* 0x0000001d001d7308 */ /* 0x000e620000000800 */
[----:B0-----:R-:W-:-:S07]  /*9830*/  FADD R18, R28, R18 ;  /* 0x000000121c127221 */ /* 0x001fce0000000000 */
[----:B------:R-:W0:Y:S01]  /*9840*/  MUFU.EX2 R31, R31 ;  /* 0x0000001f001f7308 */ /* 0x000e220000000800 */
[----:B------:R-:W-:Y:S01]  /*9850*/  FADD R19, R37, R18 ;  /* 0x0000001225137221 */ /* 0x000fe20000000000 */
[----:B------:R-:W-:-:S06]  /*9860*/  F2FP.SATFINITE.E4M3.F32.PACK_AB_MERGE_C R23, R23, R21, RZ ;  /* 0x000000151717723e */ /* 0x000fcc00048070ff */
        /* <DEDUP_REMOVED lines=8> */
[----:B------:R-:W-:-:S06]  /*98f0*/  FMUL R42, R42, 1.4426950216293334961 ;  /* 0x3fb8aa3b2a2a7820 */ /* 0x000fcc0000400000 */
[----:B------:R-:W0:Y:S01]  /*9900*/  MUFU.EX2 R39, R39 ;  /* 0x0000002700277308 */ /* 0x000e220000000800 */
[----:B---3--:R-:W-:-:S07]  /*9910*/  FADD R21, R22, R21 ;  /* 0x0000001516157221 */ /* 0x008fce0000000000 */
[----:B------:R-:W3:Y:S01]  /*9920*/  MUFU.EX2 R26, R26 ;  /* 0x0000001a001a7308 */ /* 0x000ee20000000800 */
[----:B-1----:R-:W-:Y:S01]  /*9930*/  FADD R21, R32, R21 ;  /* 0x0000001520157221 */ /* 0x002fe20000000000 */
[----:B------:R-:W-:-:S06]  /*9940*/  FMUL R30, R30, 1.4426950216293334961 ;  /* 0x3fb8aa3b1e1e7820 */ /* 0x000fcc0000400000 */
[----:B------:R-:W1:Y:S01]  /*9950*/  MUFU.EX2 R34, R34 ;  /* 0x0000002200227308 */ /* 0x000e620000000800 */
[----:B0-----:R-:W-:Y:S01]  /*9960*/  FADD R21, R33, R21 ;  /* 0x0000001521157221 */ /* 0x001fe20000000000 */
[----:B------:R-:W-:Y:S01]  /*9970*/  FFMA R76, R76, UR31, -R0 ;  /* 0x0000001f4c4c7c23 */ /* 0x000fe20008000800 */
[----:B------:R-:W-:-:S05]  /*9980*/  F2FP.SATFINITE.E4M3.F32.PACK_AB_MERGE_C R28, R28, R27, RZ ;  /* 0x0000001b1c1c723e */ /* 0x000fca00048070ff */
[----:B------:R-:W0:Y:S01]  /*9990*/  MUFU.EX2 R42, R42 ;  /* 0x0000002a002a7308 */ /* 0x000e220000000800 */
[----:B------:R-:W-:Y:S01]  /*99a0*/  FADD R27, R39, R21 ;  /* 0x00000015271b7221 */ /* 0x000fe20000000000 */
[----:B------:R-:W-:Y:S01]  /*99b0*/  F2FP.SATFINITE.E4M3.F32.PACK_AB_MERGE_C R11, R13, R12, RZ ;  /* 0x0000000c0d0b723e */ /* 0x000fe200048070ff */
[----:B------:R-:W-:Y:S01]  /*99c0*/  FMUL R12, R76, 1.4426950216293334961 ;  /* 0x3fb8aa3b4c0c7820 */ /* 0x000fe20000400000 */
[----:B------:R-:W-:-:S04]  /*99d0*/  F2FP.SATFINITE.E4M3.F32.PACK_AB_MERGE_C R76, R31, R29, RZ ;  /* 0x0000001d1f4c723e */ /* 0x000fc800048070ff */
[----:B------:R-:W0:Y:S01]  /*99e0*/  MUFU.EX2 R40, R40 ;  /* 0x0000002800287308 */ /* 0x000e220000000800 */
[----:B---3--:R-:W-:Y:S01]  /*99f0*/  FADD R29, R26, R27 ;  /* 0x0000001b1a1d7221 */ /* 0x008fe20000000000 */
[----:B------:R-:W-:-:S06]  /*9a00*/  FMUL R48, R48, 1.4426950216293334961 ;  /* 0x3fb8aa3b30307820 */ /* 0x000fcc0000400000 */
[----:B------:R-:W3:Y:S01]  /*9a10*/  MUFU.EX2 R30, R30 ;  /* 0x0000001e001e7308 */ /* 0x000ee20000000800 */
[----:B-1----:R-:W-:Y:S01]  /*9a20*/  FADD R29, R34, R29 ;  /* 0x0000001d221d7221 */ /* 0x002fe20000000000 */
[----:B------:R-:W-:-:S06]  /*9a30*/  FMUL R35, R35, 1.4426950216293334961 ;  /* 0x3fb8aa3b23237820 */ /* 0x000fcc0000400000 */
        /* <DEDUP_REMOVED lines=11> */
[----:B0-----:R-:W-:-:S07]  /*9af0*/  FADD R29, R48, R29 ;  /* 0x0000001d301d7221 */ /* 0x001fce0000000000 */
[----:B------:R-:W0:Y:S01]  /*9b00*/  MUFU.EX2 R54, R54 ;  /* 0x0000003600367308 */ /* 0x000e220000000800 */
[----:B------:R-:W-:Y:S01]  /*9b10*/  FADD R31, R41, R29 ;  /* 0x0000001d291f7221 */ /* 0x000fe20000000000 */
[----:B------:R-:W-:-:S06]  /*9b20*/  F2FP.SATFINITE.E4M3.F32.PACK_AB_MERGE_C R32, R33, R32, RZ ;  /* 0x000000202120723e */ /* 0x000fcc00048070ff */
[----:B------:R-:W0:Y:S01]  /*9b30*/  MUFU.EX2 R44, R44 ;  /* 0x0000002c002c7308 */ /* 0x000e220000000800 */
[----:B---3--:R-:W-:Y:S01]  /*9b40*/  FADD R33, R35, R31 ;  /* 0x0000001f23217221 */ /* 0x008fe20000000000 */
[----:B------:R-:W-:Y:S01]  /*9b50*/  FMUL R60, R60, 1.4426950216293334961 ;  /* 0x3fb8aa3b3c3c7820 */ /* 0x000fe20000400000 */
[----:B------:R-:W-:-:S05]  /*9b60*/  FFMA R64, R64, UR31, -R0 ;  /* 0x0000001f40407c23 */ /* 0x000fca0008000800 */
[----:B------:R-:W3:Y:S01]  /*9b70*/  MUFU.EX2 R46, R46 ;  /* 0x0000002e002e7308 */ /* 0x000ee20000000800 */
[----:B-1----:R-:W-:Y:S01]  /*9b80*/  FADD R33, R53, R33 ;  /* 0x0000002135217221 */ /* 0x002fe20000000000 */
[----:B------:R-:W-:-:S06]  /*9b90*/  FMUL R50, R64, 1.4426950216293334961 ;  /* 0x3fb8aa3b40327820 */ /* 0x000fcc0000400000 */
[----:B------:R-:W1:Y:S01]  /*9ba0*/  MUFU.EX2 R59, R59 ;  /* 0x0000003b003b7308 */ /* 0x000e620000000800 */
[----:B0-----:R-:W-:Y:S01]  /*9bb0*/  FADD R33, R54, R33 ;  /* 0x0000002136217221 */ /* 0x001fe20000000000 */
[----:B------:R-:W-:-:S06]  /*9bc0*/  FMUL R51, R51, 1.4426950216293334961 ;  /* 0x3fb8aa3b33337820 */ /* 0x000fcc0000400000 */
[----:B------:R-:W0:Y:S01]  /*9bd0*/  MUFU.EX2 R60, R60 ;  /* 0x0000003c003c7308 */ /* 0x000e220000000800 */
[----:B------:R-:W-:Y:S01]  /*9be0*/  FADD R33, R44, R33 ;  /* 0x000000212c217221 */ /* 0x000fe20000000000 */
[----:B------:R-:W-:-:S06]  /*9bf0*/  FFMA R64, R67, UR31, -R0 ;  /* 0x0000001f43407c23 */ /* 0x000fcc0008000800 */
[----:B------:R-:W0:Y:S01]  /*9c00*/  MUFU.EX2 R50, R50 ;  /* 0x0000003200327308 */ /* 0x000e220000000800 */
[----:B---3--:R-:W-:Y:S01]  /*9c10*/  FADD R33, R46, R33 ;  /* 0x000000212e217221 */ /* 0x008fe20000000000 */
[----:B------:R-:W-:-:S06]  /*9c20*/  FMUL R64, R64, 1.4426950216293334961 ;  /* 0x3fb8aa3b40407820 */ /* 0x000fcc0000400000 */
[----:B------:R-:W3:Y:S01]  /*9c30*/  MUFU.EX2 R51, R51 ;  /* 0x0000003300337308 */ /* 0x000ee20000000800 */
[----:B-1----:R-:W-:Y:S01]  /*9c40*/  FADD R33, R59, R33 ;  /* 0x000000213b217221 */ /* 0x002fe20000000000 */
[----:B------:R-:W-:-:S06]  /*9c50*/  FFMA R69, R69, UR31, -R0 ;  /* 0x0000001f45457c23 */ /* 0x000fcc0008000800 */
[----:B------:R-:W1:Y:S01]  /*9c60*/  MUFU.EX2 R63, R63 ;  /* 0x0000003f003f7308 */ /* 0x000e620000000800 */
[----:B0-----:R-:W-:Y:S01]  /*9c70*/  FADD R33, R60, R33 ;  /* 0x000000213c217221 */ /* 0x001fe20000000000 */
[----:B------:R-:W-:Y:S01]  /*9c80*/  FMUL R25, R69, 1.4426950216293334961 ;  /* 0x3fb8aa3b45197820 */ /* 0x000fe20000400000 */
[----:B------:R-:W-:-:S05]  /*9c90*/  F2FP.SATFINITE.E4M3.F32.PACK_AB_MERGE_C R34, R42, R34, RZ ;  /* 0x000000222a22723e */ /* 0x000fca00048070ff */
[----:B------:R-:W0:Y:S01]  /*9ca0*/  MUFU.EX2 R64, R64 ;  /* 0x0000004000407308 */ /* 0x000e220000000800 */
[----:B------:R-:W-:Y:S01]  /*9cb0*/  F2FP.SATFINITE.E4M3.F32.PACK_AB_MERGE_C R42, R54, R53, RZ ;  /* 0x00000035362a723e */ /* 0x000fe200048070ff */
[----:B------:R-:W-:Y:S01]  /*9cc0*/  FADD R53, R50, R33 ;  /* 0x0000002132357221 */ /* 0x000fe20000000000 */
[----:B------:R-:W-:-:S03]  /*9cd0*/  FFMA R71, R71, UR31, -R0 ;  /* 0x0000001f47477c23 */ /* 0x000fc60008000800 */
[----:B---3--:R-:W-:Y:S02]  /*9ce0*/  FADD R53, R51, R53 ;  /* 0x0000003533357221 */ /* 0x008fe40000000000 */
[----:B------:R-:W3:Y:S01]  /*9cf0*/  MUFU.EX2 R25, R25 ;  /* 0x0000001900197308 */ /* 0x000ee20000000800 */
[----:B------:R-:W-:Y:S01]  /*9d00*/  FMUL R7, R71, 1.4426950216293334961 ;  /* 0x3fb8aa3b47077820 */ /* 0x000fe20000400000 */
[----:B------:R-:W-:Y:S01]  /*9d10*/  FFMA R72, R72, UR31, -R0 ;  /* 0x0000001f48487c23 */ /* 0x000fe20008000800 */
[----:B-1----:R-:W-:-:S05]  /*9d20*/  FADD R53, R63, R53 ;  /* 0x000000353f357221 */ /* 0x002fca0000000000 */
[----:B------:R-:W1:Y:S01]  /*9d30*/  MUFU.EX2 R6, R6 ;  /* 0x0000000600067308 */ /* 0x000e620000000800 */
[----:B------:R-:W-:Y:S01]  /*9d40*/  FMUL R72, R72, 1.4426950216293334961 ;  /* 0x3fb8aa3b48487820 */ /* 0x000fe20000400000 */
[----:B0-----:R-:W-:Y:S01]  /*9d50*/  FADD R53, R64, R53 ;  /* 0x0000003540357221 */ /* 0x001fe20000000000 */
[----:B------:R-:W-:-:S05]  /*9d60*/  FFMA R74, R74, UR31, -R0 ;  /* 0x0000001f4a4a7c23 */ /* 0x000fca0008000800 */
[----:B------:R-:W0:Y:S01]  /*9d70*/  MUFU.EX2 R7, R7 ;  /* 0x0000000700077308 */ /* 0x000e220000000800 */
[----:B------:R-:W-:Y:S01]  /*9d80*/  FADD R53, R24, R53 ;  /* 0x0000003518357221 */ /* 0x000fe20000000000 */
[----:B------:R-:W-:Y:S01]  /*9d90*/  FFMA R75, R75, UR31, -R0 ;  /* 0x0000001f4b4b7c23 */ /* 0x000fe20008000800 */
[----:B------:R-:W-:-:S05]  /*9da0*/  FMUL R74, R74, 1.4426950216293334961 ;  /* 0x3fb8aa3b4a4a7820 */ /* 0x000fca0000400000 */
[----:B------:R-:W0:Y:S01]  /*9db0*/  MUFU.EX2 R61, R72 ;  /* 0x00000048003d7308 */ /* 0x000e220000000800 */
[----:B---3--:R-:W-:Y:S01]  /*9dc0*/  FADD R53, R25, R53 ;  /* 0x0000003519357221 */ /* 0x008fe20000000000 */
[----:B------:R-:W-:-:S06]  /*9dd0*/  FMUL R67, R75, 1.4426950216293334961 ;  /* 0x3fb8aa3b4b437820 */ /* 0x000fcc0000400000 */
[----:B------:R-:W3:Y:S01]  /*9de0*/  MUFU.EX2 R62, R62 ;  /* 0x0000003e003e7308 */ /* 0x000ee20000000800 */
[----:B-1----:R-:W-:Y:S01]  /*9df0*/  FADD R53, R6, R53 ;  /* 0x0000003506357221 */ /* 0x002fe20000000000 */
[----:B------:R-:W-:-:S06]  /*9e00*/  FFMA R77, R77, UR31, -R0 ;  /* 0x0000001f4d4d7c23 */ /* 0x000fcc0008000800 */
[----:B------:R1:W2:Y:S01]  /*9e10*/  MUFU.EX2 R9, R74 ;  /* 0x0000004a00097308 */ /* 0x0002a20000000800 */
[----:B0-----:R-:W-:Y:S01]  /*9e20*/  FADD R54, R7, R53 ;  /* 0x0000003507367221 */ /* 0x001fe20000000000 */
[----:B------:R-:W-:Y:S01]  /*9e30*/  FMUL R13, R77, 1.4426950216293334961 ;  /* 0x3fb8aa3b4d0d7820 */ /* 0x000fe20000400000 */
[----:B------:R-:W-:-:S05]  /*9e40*/  FFMA R78, R78, UR31, -R0 ;  /* 0x0000001f4e4e7c23 */ /* 0x000fca0008000800 */
[----:B------:R-:W0:Y:S01]  /*9e50*/  MUFU.EX2 R67, R67 ;  /* 0x0000004300437308 */ /* 0x000e220000000800 */
[----:B------:R-:W-:Y:S01]  /*9e60*/  FADD R54, R61, R54 ;  /* 0x000000363d367221 */ /* 0x000fe20000000000 */
[----:B-1----:R-:W-:Y:S01]  /*9e70*/  FMUL R74, R78, 1.4426950216293334961 ;  /* 0x3fb8aa3b4e4a7820 */ /* 0x002fe20000400000 */
[----:B------:R-:W-:Y:S01]  /*9e80*/  FFMA R79, R79, UR31, -R0 ;  /* 0x0000001f4f4f7c23 */ /* 0x000fe20008000800 */
[----:B------:R-:W-:-:S04]  /*9e90*/  F2FP.SATFINITE.E4M3.F32.PACK_AB_MERGE_C R47, R48, R47, RZ ;  /* 0x0000002f302f723e */ /* 0x000fc800048070ff */
[----:B------:R-:W1:Y:S01]  /*9ea0*/  MUFU.EX2 R12, R12 ;  /* 0x0000000c000c7308 */ /* 0x000e620000000800 */
[----:B------:R-:W-:Y:S01]  /*9eb0*/  F2FP.SATFINITE.E4M3.F32.PACK_AB_MERGE_C R48, R60, R59, RZ ;  /* 0x0000003b3c30723e */ /* 0x000fe200048070ff */
[----:B---3--:R-:W-:Y:S01]  /*9ec0*/  FADD R59, R62, R54 ;  /* 0x000000363e3b7221 */ /* 0x008fe20000000000 */
[----:B------:R-:W-:Y:S01]  /*9ed0*/  FMUL R75, R79, 1.4426950216293334961 ;  /* 0x3fb8aa3b4f4b7820 */ /* 0x000fe20000400000 */
[----:B------:R-:W-:-:S04]  /*9ee0*/  FFMA R80, R80, UR31, -R0 ;  /* 0x0000001f50507c23 */ /* 0x000fc80008000800 */
[----:B------:R-:W3:Y:S01]  /*9ef0*/  MUFU.EX2 R13, R13 ;  /* 0x0000000d000d7308 */ /* 0x000ee20000000800 */
[----:B--2---:R-:W-:Y:S01]  /*9f00*/  FADD R59, R9, R59 ;  /* 0x0000003b093b7221 */ /* 0x004fe20000000000 */
[----:B------:R-:W-:Y:S01]  /*9f10*/  FFMA R81, R81, UR31, -R0 ;  /* 0x0000001f51517c23 */ /* 0x000fe20008000800 */
[----:B------:R-:W-:Y:S01]  /*9f20*/  FMUL R80, R80, 1.4426950216293334961 ;  /* 0x3fb8aa3b50507820 */ /* 0x000fe20000400000 */
[----:B------:R-:W-:-:S04]  /*9f30*/  F2FP.SATFINITE.E4M3.F32.PACK_AB_MERGE_C R4, R184, R196, R4 ;  /* 0x000000c4b804723e */ /* 0x000fc80004807004 */
[----:B------:R-:W2:Y:S01]  /*9f40*/  MUFU.EX2 R74, R74 ;  /* 0x0000004a004a7308 */ /* 0x000ea20000000800 */
[----:B0-----:R-:W-:Y:S01]  /*9f50*/  FADD R59, R67, R59 ;  /* 0x0000003b433b7221 */ /* 0x001fe20000000000 */
[----:B------:R0:W5:Y:S01]  /*9f60*/  LDL.LU R196, [R1+0x54] ;  /* 0x0000540001c47983 */ /* 0x0001620000300800 */
[----:B------:R-:W-:Y:S01]  /*9f70*/  FMUL R16, R81, 1.4426950216293334961 ;  /* 0x3fb8aa3b51107820 */ /* 0x000fe20000400000 */
[--C-:B------:R-:W-:Y:S02]  /*9f80*/  FFMA R82, R82, UR31, -R0.reuse ;  /* 0x0000001f52527c23 */ /* 0x100fe40008000800 */
[----:B------:R0:W5:Y:S02]  /*9f90*/  LDL.LU R184, [R1+0x50] ;  /* 0x0000500001b87983 */ /* 0x0001640000300800 */
[----:B------:R-:W0:Y:S01]  /*9fa0*/  MUFU.EX2 R75, R75 ;  /* 0x0000004b004b7308 */ /* 0x000e220000000800 */
[----:B-1----:R-:W-:Y:S01]  /*9fb0*/  FADD R59, R12, R59 ;  /* 0x0000003b0c3b7221 */ /* 0x002fe20000000000 */
[----:B------:R-:W-:Y:S01]  /*9fc0*/  FMUL R77, R82, 1.4426950216293334961 ;  /* 0x3fb8aa3b524d7820 */ /* 0x000fe20000400000 */
[----:B------:R-:W-:-:S05]  /*9fd0*/  FFMA R83, R83, UR31, -R0 ;  /* 0x0000001f53537c23 */ /* 0x000fca0008000800 */
[----:B------:R-:W1:Y:S01]  /*9fe0*/  MUFU.EX2 R14, R80 ;  /* 0x00000050000e7308 */ /* 0x000e620000000800 */
[----:B---3--:R-:W-:Y:S01]  /*9ff0*/  FADD R59, R13, R59 ;  /* 0x0000003b0d3b7221 */ /* 0x008fe20000000000 */
[----:B------:R-:W-:Y:S01]  /*a000*/  FMUL R78, R83, 1.4426950216293334961 ;  /* 0x3fb8aa3b534e7820 */ /* 0x000fe20000400000 */
[----:B------:R-:W-:-:S05]  /*a010*/  FFMA R84, R84, UR31, -R0 ;  /* 0x0000001f54547c23 */ /* 0x000fca0008000800 */
[----:B------:R-:W3:Y:S01]  /*a020*/  MUFU.EX2 R16, R16 ;  /* 0x0000001000107308 */ /* 0x000ee20000000800 */
[----:B--2---:R-:W-:Y:S01]  /*a030*/  FADD R59, R74, R59 ;  /* 0x0000003b4a3b7221 */ /* 0x004fe20000000000 */
[----:B------:R-:W-:Y:S01]  /*a040*/  FFMA R85, R85, UR31, -R0 ;  /* 0x0000001f55557c23 */ /* 0x000fe20008000800 */
[----:B------:R-:W-:-:S05]  /*a050*/  FMUL R84, R84, 1.4426950216293334961 ;  /* 0x3fb8aa3b54547820 */ /* 0x000fca0000400000 */
[----:B------:R-:W2:Y:S01]  /*a060*/  MUFU.EX2 R77, R77 ;  /* 0x0000004d004d7308 */ /* 0x000ea20000000800 */
[----:B0-----:R-:W-:Y:S01]  /*a070*/  FADD R60, R75, R59 ;  /* 0x0000003b4b3c7221 */ /* 0x001fe20000000000 */
[----:B------:R-:W-:Y:S01]  /*a080*/  FMUL R19, R85, 1.4426950216293334961 ;  /* 0x3fb8aa3b55137820 */ /* 0x000fe20000400000 */
[----:B------:R-:W-:-:S05]  /*a090*/  FFMA R86, R86, UR31, -R0 ;  /* 0x0000001f56567c23 */ /* 0x000fca0008000800 */
        /* <DEDUP_REMOVED lines=23> */
[--C-:B------:R-:W-:Y:S01]  /*a210*/  FFMA R105, R105, UR31, -R0.reuse ;  /* 0x0000001f69697c23 */ /* 0x100fe20008000800 */
[----:B------:R-:W-:-:S04]  /*a220*/  FFMA R92, R92, UR31, -R0 ;  /* 0x0000001f5c5c7c23 */ /* 0x000fc80008000800 */
[----:B------:R-:W3:Y:S01]  /*a230*/  MUFU.EX2 R27, R27 ;  /* 0x0000001b001b7308 */ /* 0x000ee20000000800 */
[----:B--2---:R-:W-:Y:S01]  /*a240*/  FADD R65, R80, R65 ;  /* 0x0000004150417221 */ /* 0x004fe20000000000 */
[----:B------:R-:W-:Y:S01]  /*a250*/  FFMA R93, R93, UR31, -R0 ;  /* 0x0000001f5d5d7c23 */ /* 0x000fe20008000800 */
[----:B------:R-:W-:Y:S01]  /*a260*/  FMUL R60, R105, 1.4426950216293334961 ;  /* 0x3fb8aa3b693c7820 */ /* 0x000fe20000400000 */
[----:B------:R-:W-:-:S04]  /*a270*/  FMUL R92, R92, 1.4426950216293334961 ;  /* 0x3fb8aa3b5c5c7820 */ /* 0x000fc80000400000 */
[----:B------:R-:W2:Y:S01]  /*a280*/  MUFU.EX2 R82, R82 ;  /* 0x0000005200527308 */ /* 0x000ea20000000800 */
[----:B------:R-:W-:Y:S01]  /*a290*/  MOV R105, R66 ;  /* 0x0000004200697202 */ /* 0x000fe20000000f00 */
[----:B0-----:R-:W-:Y:S01]  /*a2a0*/  FADD R66, R81, R65 ;  /* 0x0000004151427221 */ /* 0x001fe20000000000 */
[----:B------:R-:W-:Y:S01]  /*a2b0*/  FMUL R31, R93, 1.4426950216293334961 ;  /* 0x3fb8aa3b5d1f7820 */ /* 0x000fe20000400000 */
[--C-:B------:R-:W-:Y:S01]  /*a2c0*/  FFMA R94, R94, UR31, -R0.reuse ;  /* 0x0000001f5e5e7c23 */ /* 0x100fe20008000800 */
[----:B------:R-:W-:-:S03]  /*a2d0*/  FFMA R104, R104, UR31, -R0 ;  /* 0x0000001f68687c23 */ /* 0x000fc60008000800 */
[----:B------:R-:W0:Y:S01]  /*a2e0*/  MUFU.EX2 R83, R83 ;  /* 0x0000005300537308 */ /* 0x000e220000000800 */
[----:B-1----:R-:W-:Y:S01]  /*a2f0*/  FADD R66, R21, R66 ;  /* 0x0000004215427221 */ /* 0x002fe20000000000 */
[----:B------:R-:W-:Y:S01]  /*a300*/  FMUL R85, R94, 1.4426950216293334961 ;  /* 0x3fb8aa3b5e557820 */ /* 0x000fe20000400000 */
[----:B------:R-:W-:Y:S01]  /*a310*/  FFMA R95, R95, UR31, -R0 ;  /* 0x0000001f5f5f7c23 */ /* 0x000fe20008000800 */
[----:B------:R-:W-:-:S04]  /*a320*/  FMUL R59, R104, 1.4426950216293334961 ;  /* 0x3fb8aa3b683b7820 */ /* 0x000fc80000400000 */
[----:B------:R-:W1:Y:S01]  /*a330*/  MUFU.EX2 R29, R92 ;  /* 0x0000005c001d7308 */ /* 0x000e620000000800 */
[----:B------:R-:W-:Y:S01]  /*a340*/  MOV R104, R68 ;  /* 0x0000004400687202 */ /* 0x000fe20000000f00 */
[----:B---3--:R-:W-:Y:S01]  /*a350*/  FADD R68, R27, R66 ;  /* 0x000000421b447221 */ /* 0x008fe20000000000 */
[----:B------:R-:W-:Y:S01]  /*a360*/  FMUL R86, R95, 1.4426950216293334961 ;  /* 0x3fb8aa3b5f567820 */ /* 0x000fe20000400000 */
[----:B------:R-:W-:-:S04]  /*a370*/  FFMA R96, R96, UR31, -R0 ;  /* 0x0000001f60607c23 */ /* 0x000fc80008000800 */
        /* <DEDUP_REMOVED lines=18> */
[----:B------:R-:W-:Y:S01]  /*a4a0*/  FMUL R53, R100, 1.4426950216293334961 ;  /* 0x3fb8aa3b64357820 */ /* 0x000fe20000400000 */
[----:B------:R-:W-:-:S05]  /*a4b0*/  FFMA R101, R101, UR31, -R0 ;  /* 0x0000001f65657c23 */ /* 0x000fca0008000800 */
        /* <DEDUP_REMOVED lines=10> */
[----:B------:R-:W-:-:S06]  /*a560*/  FMUL R90, R103, 1.4426950216293334961 ;  /* 0x3fb8aa3b675a7820 */ /* 0x000fcc0000400000 */
[----:B------:R-:W3:Y:S01]  /*a570*/  MUFU.EX2 R54, R54 ;  /* 0x0000003600367308 */ /* 0x000ee20000000800 */
[----:B--2---:R-:W-:Y:S01]  /*a580*/  FADD R71, R87, R71 ;  /* 0x0000004757477221 */ /* 0x004fe20000000000 */
[----:B------:R-:W-:-:S06]  /*a590*/  FFMA R106, R106, UR31, -R0 ;  /* 0x0000001f6a6a7c23 */ /* 0x000fcc0008000800 */
[----:B------:R-:W2:Y:S01]  /*a5a0*/  MUFU.EX2 R89, R89 ;  /* 0x0000005900597308 */ /* 0x000ea20000000800 */
[----:B0-----:R-:W-:Y:S01]  /*a5b0*/  FADD R71, R88, R71 ;  /* 0x0000004758477221 */ /* 0x001fe20000000000 */
[----:B------:R-:W-:-:S06]  /*a5c0*/  FMUL R91, R106, 1.4426950216293334961 ;  /* 0x3fb8aa3b6a5b7820 */ /* 0x000fcc0000400000 */
[----:B------:R-:W0:Y:S01]  /*a5d0*/  MUFU.EX2 R90, R90 ;  /* 0x0000005a005a7308 */ /* 0x000e220000000800 */
[----:B-1----:R-:W-:Y:S01]  /*a5e0*/  FADD R71, R53, R71 ;  /* 0x0000004735477221 */ /* 0x002fe20000000000 */
[----:B------:R-:W-:-:S06]  /*a5f0*/  FFMA R107, R107, UR31, -R0 ;  /* 0x0000001f6b6b7c23 */ /* 0x000fcc0008000800 */
        /* <DEDUP_REMOVED lines=27> */
[----:B------:R-:W-:Y:S01]  /*a7b0*/  FFMA R114, R114, UR31, -R0 ;  /* 0x0000001f72727c23 */ /* 0x000fe20008000800 */
[----:B------:R-:W-:-:S04]  /*a7c0*/  F2FP.SATFINITE.E4M3.F32.PACK_AB_MERGE_C R84, R64, R63, RZ ;  /* 0x0000003f4054723e */ /* 0x000fc800048070ff */
        /* <DEDUP_REMOVED lines=15> */
[--C-:B------:R-:W-:Y:S01]  /*a8c0*/  FFMA R118, R118, UR31, -R0.reuse ;  /* 0x0000001f76767c23 */ /* 0x100fe20008000800 */
[----:B------:R-:W0:Y:S04]  /*a8d0*/  S2R R107, SR_TID.X ;  /* 0x00000000006b7919 */ /* 0x000e280000002100 */
[----:B------:R-:W2:Y:S01]  /*a8e0*/  MUFU.EX2 R101, R101 ;  /* 0x0000006500657308 */ /* 0x000ea20000000800 */
        /* <DEDUP_REMOVED lines=12> */
[----:B------:R-:W-:Y:S01]  /*a9b0*/  FADD R96, R101, R92 ;  /* 0x0000005c65607221 */ /* 0x000fe20000000000 */
[--C-:B------:R-:W-:Y:S01]  /*a9c0*/  FFMA R122, R122, UR31, -R0.reuse ;  /* 0x0000001f7a7a7c23 */ /* 0x100fe20008000800 */
[----:B------:R-:W-:Y:S01]  /*a9d0*/  FFMA R123, R123, UR31, -R0 ;  /* 0x0000001f7b7b7c23 */ /* 0x000fe20008000800 */
[----:B------:R-:W-:-:S04]  /*a9e0*/  F2FP.SATFINITE.E4M3.F32.PACK_AB_MERGE_C R92, R7, R6, RZ ;  /* 0x00000006075c723e */ /* 0x000fc800048070ff */
[----:B------:R-:W0:Y:S01]  /*a9f0*/  MUFU.EX2 R103, R103 ;  /* 0x0000006700677308 */ /* 0x000e220000000800 */
[----:B------:R-:W-:Y:S01]  /*aa00*/  FMUL R121, R121, 1.4426950216293334961 ;  /* 0x3fb8aa3b79797820 */ /* 0x000fe20000400000 */
[----:B-1----:R-:W-:Y:S01]  /*aa10*/  FADD R7, R71, R96 ;  /* 0x0000006047077221 */ /* 0x002fe20000000000 */
[----:B------:R-:W-:Y:S01]  /*aa20*/  F2FP.SATFINITE.E4M3.F32.PACK_AB_MERGE_C R96, R75, R74, RZ ;  /* 0x0000004a4b60723e */ /* 0x000fe200048070ff */
[----:B------:R-:W-:Y:S01]  /*aa30*/  FMUL R6, R122, 1.4426950216293334961 ;  /* 0x3fb8aa3b7a067820 */ /* 0x000fe20000400000 */
[----:B------:R-:W-:-:S03]  /*aa40*/  FMUL R75, R123, 1.4426950216293334961 ;  /* 0x3fb8aa3b7b4b7820 */ /* 0x000fc60000400000 */
[----:B------:R-:W1:Y:S01]  /*aa50*/  MUFU.EX2 R63, R120 ;  /* 0x00000078003f7308 */ /* 0x000e620000000800 */
[----:B---3--:R-:W-:-:S07]  /*aa60*/  FADD R7, R72, R7 ;  /* 0x0000000748077221 */ /* 0x008fce0000000000 */
[----:B------:R-:W3:Y:S01]  /*aa70*/  MUFU.EX2 R64, R121 ;  /* 0x0000007900407308 */ /* 0x000ee20000000800 */
[----:B--2---:R-:W-:Y:S01]  /*aa80*/  FADD R7, R102, R7 ;  /* 0x0000000766077221 */ /* 0x004fe20000000000 */
[----:B0-----:R-:W-:-:S06]  /*aa90*/  LOP3.LUT R106, R107, 0x7f, RZ, 0xc0, !PT ;  /* 0x0000007f6b6a7812 */ /* 0x001fcc00078ec0ff */
[----:B------:R-:W0:Y:S01]  /*aaa0*/  MUFU.EX2 R6, R6 ;  /* 0x0000000600067308 */ /* 0x000e220000000800 */
[----:B------:R-:W-:-:S07]  /*aab0*/  FADD R7, R103, R7 ;  /* 0x0000000767077221 */ /* 0x000fce0000000000 */
[----:B------:R-:W2:Y:S01]  /*aac0*/  MUFU.EX2 R75, R75 ;  /* 0x0000004b004b7308 */ /* 0x000ea20000000800 */
[----:B------:R-:W-:Y:S01]  /*aad0*/  F2FP.SATFINITE.E4M3.F32.PACK_AB_MERGE_C R95, R67, R9, RZ ;  /* 0x00000009435f723e */ /* 0x000fe200048070ff */
[----:B-1----:R-:W-:Y:S01]  /*aae0*/  FADD R9, R63, R7 ;  /* 0x000000073f097221 */ /* 0x002fe20000000000 */
[----:B------:R-:W-:Y:S02]  /*aaf0*/  SHF.L.U32 R67, R107, 0x4, RZ ;  /* 0x000000046b437819 */ /* 0x000fe400000006ff */
[----:B------:R-:W-:Y:S01]  /*ab00*/  LOP3.LUT R7, R106, 0x60, RZ, 0x3c, !PT ;  /* 0x000000606a077812 */ /* 0x000fe200078e3cff */
[--C-:B------:R-:W-:Y:S01]  /*ab10*/  FFMA R126, R126, UR31, -R0.reuse ;  /* 0x0000001f7e7e7c23 */ /* 0x100fe20008000800 */
[--C-:B------:R-:W-:Y:S01]  /*ab20*/  FFMA R124, R124, UR31, -R0.reuse ;  /* 0x0000001f7c7c7c23 */ /* 0x100fe20008000800 */
[----:B---3--:R-:W-:Y:S01]  /*ab30*/  FADD R9, R64, R9 ;  /* 0x0000000940097221 */ /* 0x008fe20000000000 */
[----:B------:R-:W-:Y:S01]  /*ab40*/  LOP3.LUT R67, R67, 0x70, RZ, 0xc0, !PT ;  /* 0x0000007043437812 */ /* 0x000fe200078ec0ff */
[--C-:B------:R-:W-:Y:S01]  /*ab50*/  FFMA R127, R127, UR31, -R0.reuse ;  /* 0x0000001f7f7f7c23 */ /* 0x100fe20008000800 */
[----:B------:R1:W-:Y:S01]  /*ab60*/  STS.U8 [R7+UR11+0x7300], R43 ;  /* 0x0073002b07007988 */ /* 0x0003e2000800000b */
[----:B------:R-:W-:Y:S01]  /*ab70*/  F2FP.SATFINITE.E4M3.F32.PACK_AB_MERGE_C R98, R78, R77, RZ ;  /* 0x0000004d4e62723e */ /* 0x000fe200048070ff */
[--C-:B------:R-:W-:Y:S01]  /*ab80*/  FFMA R125, R125, UR31, -R0.reuse ;  /* 0x0000001f7d7d7c23 */ /* 0x100fe20008000800 */
[----:B------:R-:W-:Y:S01]  /*ab90*/  F2FP.SATFINITE.E4M3.F32.PACK_AB_MERGE_C R85, R86, R85, RZ ;  /* 0x000000555655723e */ /* 0x000fe200048070ff */
[----:B------:R3:W-:Y:S01]  /*aba0*/  STS.U8 [R7+UR11+0x7f00], R52 ;  /* 0x007f003407007988 */ /* 0x0007e2000800000b */
[--C-:B------:R-:W-:Y:S01]  /*abb0*/  FFMA R130, R130, UR31, -R0.reuse ;  /* 0x0000001f82827c23 */ /* 0x100fe20008000800 */
[----:B------:R-:W-:Y:S01]  /*abc0*/  FFMA R131, R131, UR31, -R0 ;  /* 0x0000001f83837c23 */ /* 0x000fe20008000800 */
[----:B0-----:R-:W-:Y:S01]  /*abd0*/  FADD R86, R6, R9 ;  /* 0x0000000906567221 */ /* 0x001fe20000000000 */
[----:B------:R-:W-:-:S02]  /*abe0*/  LEA R67, R106, R67, 0x7 ;  /* 0x000000436a437211 */ /* 0x000fc400078e38ff */
[----:B-1----:R-:W-:Y:S01]  /*abf0*/  LOP3.LUT R43, R106, 0x70, RZ, 0x3c, !PT ;  /* 0x000000706a2b7812 */ /* 0x002fe200078e3cff */
[----:B------:R-:W-:Y:S01]  /*ac00*/  FMUL R124, R124, 1.4426950216293334961 ;  /* 0x3fb8aa3b7c7c7820 */ /* 0x000fe20000400000 */
[----:B--2---:R-:W-:Y:S01]  /*ac10*/  F2FP.SATFINITE.E4M3.F32.PACK_AB_MERGE_C R78, R75, R6, RZ ;  /* 0x000000064b4e723e */ /* 0x004fe200048070ff */
[----:B---3--:R-:W-:Y:S01]  /*ac20*/  FMUL R52, R126, 1.4426950216293334961 ;  /* 0x3fb8aa3b7e347820 */ /* 0x008fe20000400000 */
[----:B------:R-:W-:Y:S01]  /*ac30*/  F2FP.SATFINITE.E4M3.F32.PACK_AB_MERGE_C R6, R251, R252, R8 ;  /* 0x000000fcfb06723e */ /* 0x000fe20004807008 */
[----:B------:R-:W-:Y:S01]  /*ac40*/  FMUL R127, R127, 1.4426950216293334961 ;  /* 0x3fb8aa3b7f7f7820 */ /* 0x000fe20000400000 */
[----:B------:R0:W-:Y:S01]  /*ac50*/  STS.U8 [R7+UR11+0x7700], R45 ;  /* 0x0077002d07007988 */ /* 0x0001e2000800000b */
[----:B------:R-:W-:Y:S01]  /*ac60*/  F2FP.SATFINITE.E4M3.F32.PACK_AB_MERGE_C R8, R243, R246, R11 ;  /* 0x000000f6f308723e */ /* 0x000fe2000480700b */
[--C-:B------:R-:W-:Y:S01]  /*ac70*/  FFMA R128, R128, UR31, -R0.reuse ;  /* 0x0000001f80807c23 */ /* 0x100fe20008000800 */
[----:B------:R-:W-:Y:S01]  /*ac80*/  F2FP.SATFINITE.E4M3.F32.PACK_AB_MERGE_C R5, R104, R105, R5 ;  /* 0x000000696805723e */ /* 0x000fe20004807005 */
[----:B----4-:R1:W-:Y:S01]  /*ac90*/  STS.U8 [R7+UR11+0x7b00], R49 ;  /* 0x007b003107007988 */ /* 0x0103e2000800000b */
[----:B------:R-:W-:Y:S01]  /*aca0*/  F2FP.SATFINITE.E4M3.F32.PACK_AB_MERGE_C R11, R15, R238, R23 ;  /* 0x000000ee0f0b723e */ /* 0x000fe20004807017 */
[----:B------:R-:W-:Y:S01]  /*acb0*/  FFMA R129, R129, UR31, -R0 ;  /* 0x0000001f81817c23 */ /* 0x000fe20008000800 */
[----:B------:R-:W-:Y:S01]  /*acc0*/  F2FP.SATFINITE.E4M3.F32.PACK_AB_MERGE_C R9, R241, R242, R70 ;  /* 0x000000f2f109723e */ /* 0x000fe20004807046 */
[----:B------:R2:W-:Y:S01]  /*acd0*/  STS.U8 [R43+UR11+0x7380], R56 ;  /* 0x007380382b007988 */ /* 0x0005e2000800000b */
[----:B------:R-:W-:Y:S01]  /*ace0*/  FMUL R125, R125, 1.4426950216293334961 ;  /* 0x3fb8aa3b7d7d7820 */ /* 0x000fe20000400000 */
[----:B0-----:R-:W-:Y:S01]  /*acf0*/  F2FP.SATFINITE.E4M3.F32.PACK_AB_MERGE_C R45, R62, R61, R95 ;  /* 0x0000003d3e2d723e */ /* 0x001fe2000480705f */
[----:B------:R-:W-:Y:S01]  /*ad00*/  FMUL R61, R131, 1.4426950216293334961 ;  /* 0x3fb8aa3b833d7820 */ /* 0x000fe20000400000 */
[----:B------:R0:W-:Y:S01]  /*ad10*/  STS.U8 [R43+UR11+0x7f80], R58 ;  /* 0x007f803a2b007988 */ /* 0x0001e2000800000b */
[----:B------:R-:W-:-:S02]  /*ad20*/  LOP3.LUT R15, R67, 0x10, RZ, 0x3c, !PT ;  /* 0x00000010430f7812 */ /* 0x000fc400078e3cff */
[----:B-1----:R-:W-:Y:S01]  /*ad30*/  F2FP.SATFINITE.E4M3.F32.PACK_AB_MERGE_C R7, R247, R250, R10 ;  /* 0x000000faf707723e */ /* 0x002fe2000480700a */
[----:B------:R1:W-:Y:S01]  /*ad40*/  STS.U8 [R43+UR11+0x7b80], R55 ;  /* 0x007b80372b007988 */ /* 0x0003e2000800000b */
[----:B------:R-:W-:Y:S01]  /*ad50*/  F2FP.SATFINITE.E4M3.F32.PACK_AB_MERGE_C R10, R239, R240, R73 ;  /* 0x000000f0ef0a723e */ /* 0x000fe20004807049 */
[----:B--2---:R-:W2:Y:S01]  /*ad60*/  MUFU.EX2 R56, R124 ;  /* 0x0000007c00387308 */ /* 0x004ea20000000800 */
[----:B------:R-:W-:Y:S02]  /*ad70*/  F2FP.SATFINITE.E4M3.F32.PACK_AB_MERGE_C R97, R81, R80, RZ ;  /* 0x000000505161723e */ /* 0x000fe400048070ff */
[----:B------:R-:W-:Y:S01]  /*ad80*/  F2FP.SATFINITE.E4M3.F32.PACK_AB_MERGE_C R83, R83, R82, RZ ;  /* 0x000000525353723e */ /* 0x000fe200048070ff */
[----:B0-----:R-:W-:Y:S01]  /*ad90*/  FMUL R58, R130, 1.4426950216293334961 ;  /* 0x3fb8aa3b823a7820 */ /* 0x001fe20000400000 */
[----:B------:R-:W-:Y:S01]  /*ada0*/  F2FP.SATFINITE.E4M3.F32.PACK_AB_MERGE_C R87, R88, R87, RZ ;  /* 0x000000575857723e */ /* 0x000fe200048070ff */
[----:B------:R0:W-:Y:S02]  /*adb0*/  STS.U8 [R43+UR11+0x7780], R57 ;  /* 0x007780392b007988 */ /* 0x0001e4000800000b */
[----:B------:R-:W-:Y:S01]  /*adc0*/  MUFU.EX2 R52, R52 ;  /* 0x0000003400347308 */ /* 0x000fe20000000800 */
[----:B------:R-:W-:Y:S01]  /*add0*/  F2FP.SATFINITE.E4M3.F32.PACK_AB_MERGE_C R41, R35, R41, R42 ;  /* 0x000000292329723e */ /* 0x000fe2000480702a */
[----:B------:R-:W-:Y:S01]  /*ade0*/  FADD R62, -R0, R185 ;  /* 0x000000b9003e7221 */ /* 0x000fe20000000100 */
[----:B------:R-:W-:Y:S01]  /*adf0*/  STS.128 [R67+UR11], R4 ;  /* 0x0000000443007988 */ /* 0x000fe20008000c0b */
[----:B------:R-:W-:Y:S01]  /*ae00*/  F2FP.SATFINITE.E4M3.F32.PACK_AB_MERGE_C R40, R30, R40, R47 ;  /* 0x000000281e28723e */ /* 0x000fe2000480702f */
[----:B------:R-:W-:-:S03]  /*ae10*/  FMUL R128, R128, 1.4426950216293334961 ;  /* 0x3fb8aa3b80807820 */ /* 0x000fc60000400000 */
[----:B-1----:R-:W1:Y:S01]  /*ae20*/  MUFU.EX2 R55, R127 ;  /* 0x0000007f00377308 */ /* 0x002e620000000800 */
[----:B------:R-:W-:Y:S01]  /*ae30*/  F2FP.SATFINITE.E4M3.F32.PACK_AB_MERGE_C R42, R46, R44, R48 ;  /* 0x0000002c2e2a723e */ /* 0x000fe20004807030 */
[----:B------:R-:W-:Y:S01]  /*ae40*/  FMUL R129, R129, 1.4426950216293334961 ;  /* 0x3fb8aa3b81817820 */ /* 0x000fe20000400000 */
[----:B0-----:R-:W-:Y:S01]  /*ae50*/  F2FP.SATFINITE.E4M3.F32.PACK_AB_MERGE_C R43, R51, R50, R84 ;  /* 0x00000032332b723e */ /* 0x001fe20004807054 */
[----:B------:R0:W-:Y:S01]  /*ae60*/  STS.128 [R15+UR11], R8 ;  /* 0x000000080f007988 */ /* 0x0001e20008000c0b */
[----:B------:R-:W-:Y:S02]  /*ae70*/  F2FP.SATFINITE.E4M3.F32.PACK_AB_MERGE_C R37, R20, R37, R76 ;  /* 0x000000251425723e */ /* 0x000fe4000480704c */
[----:B------:R-:W-:Y:S01]  /*ae80*/  F2FP.SATFINITE.E4M3.F32.PACK_AB_MERGE_C R36, R17, R36, R28 ;  /* 0x000000241124723e */ /* 0x000fe2000480701c */
[----:B------:R-:W3:Y:S01]  /*ae90*/  MUFU.EX2 R57, R125 ;  /* 0x0000007d00397308 */ /* 0x000ee20000000800 */
[----:B------:R-:W-:Y:S02]  /*aea0*/  F2FP.SATFINITE.E4M3.F32.PACK_AB_MERGE_C R38, R22, R38, R32 ;  /* 0x000000261626723e */ /* 0x000fe40004807020 */
[----:B------:R-:W-:-:S02]  /*aeb0*/  F2FP.SATFINITE.E4M3.F32.PACK_AB_MERGE_C R39, R26, R39, R34 ;  /* 0x000000271a27723e */ /* 0x000fc40004807022 */
[----:B------:R-:W-:Y:S02]  /*aec0*/  F2FP.SATFINITE.E4M3.F32.PACK_AB_MERGE_C R44, R25, R24, R92 ;  /* 0x00000018192c723e */ /* 0x000fe4000480705c */
[----:B------:R-:W-:Y:S01]  /*aed0*/  F2FP.SATFINITE.E4M3.F32.PACK_AB_MERGE_C R46, R13, R12, R96 ;  /* 0x0000000c0d2e723e */ /* 0x000fe20004807060 */
[----:B------:R-:W-:Y:S01]  /*aee0*/  MUFU.EX2 R58, R58 ;  /* 0x0000003a003a7308 */ /* 0x000fe20000000800 */
[----:B------:R-:W-:Y:S02]  /*aef0*/  F2FP.SATFINITE.E4M3.F32.PACK_AB_MERGE_C R47, R16, R14, R98 ;  /* 0x0000000e102f723e */ /* 0x000fe40004807062 */
[----:B------:R-:W-:Y:S02]  /*af00*/  F2FP.SATFINITE.E4M3.F32.PACK_AB_MERGE_C R49, R27, R21, R83 ;  /* 0x000000151b31723e */ /* 0x000fe40004807053 */
[----:B------:R-:W-:Y:S02]  /*af10*/  F2FP.SATFINITE.E4M3.F32.PACK_AB_MERGE_C R48, R19, R18, R97 ;  /* 0x000000121330723e */ /* 0x000fe40004807061 */
[----:B------:R-:W-:Y:S01]  /*af20*/  F2FP.SATFINITE.E4M3.F32.PACK_AB_MERGE_C R50, R31, R29, R85 ;  /* 0x0000001d1f32723e */ /* 0x000fe20004807055 */
[----:B------:R-:W4:Y:S01]  /*af30*/  MUFU.EX2 R61, R61 ;  /* 0x0000003d003d7308 */ /* 0x000f220000000800 */
[----:B------:R-:W-:Y:S01]  /*af40*/  F2FP.SATFINITE.E4M3.F32.PACK_AB_MERGE_C R51, R79, R33, R87 ;  /* 0x000000214f33723e */ /* 0x000fe20004807057 */
[----:B------:R-:W-:Y:S01]  /*af50*/  FMUL R62, R62, 1.4426950216293334961 ;  /* 0x3fb8aa3b3e3e7820 */ /* 0x000fe20000400000 */
[----:B0-----:R-:W0:Y:S01]  /*af60*/  LDTM.x32 R4, tmem[UR12] ;  /* 0x0000000c000479ee */ /* 0x001e2200082c0000 */
[----:B------:R-:W-:-:S02]  /*af70*/  LOP3.LUT R70, R67, 0x20, RZ, 0x3c, !PT ;  /* 0x0000002043467812 */ /* 0x000fc400078e3cff */
[----:B------:R-:W-:Y:S02]  /*af80*/  LOP3.LUT R73, R67, 0x30, RZ, 0x3c, !PT ;  /* 0x0000003043497812 */ /* 0x000fe400078e3cff */
[----:B------:R-:W-:Y:S01]  /*af90*/  MUFU.EX2 R128, R128 ;  /* 0x0000008000807308 */ /* 0x000fe20000000800 */
[----:B------:R-:W-:Y:S01]  /*afa0*/  FADD R75, R75, R86 ;  /* 0x000000564b4b7221 */ /* 0x000fe20000000000 */
[----:B------:R-:W-:Y:S01]  /*afb0*/  LOP3.LUT R76, R67, 0x40, RZ, 0x3c, !PT ;  /* 0x00000040434c7812 */ /* 0x000fe200078e3cff */
[----:B------:R-:W-:Y:S05]  /*afc0*/  STS.128 [R70+UR11], R36 ;  /* 0x0000002446007988 */ /* 0x000fea0008000c0b */
[----:B------:R-:W0:Y:S01]  /*afd0*/  MUFU.EX2 R129, R129 ;  /* 0x0000008100817308 */ /* 0x000e220000000800 */
[----:B------:R2:W-:Y:S07]  /*afe0*/  STS.128 [R73+UR11], R40 ;  /* 0x0000002849007988 */ /* 0x0005ee0008000c0b */
[----:B------:R-:W0:Y:S01]  /*aff0*/  MUFU.EX2 R62, R62 ;  /* 0x0000003e003e7308 */ /* 0x000e220000000800 */
[----:B------:R3:W-:Y:S01]  /*b000*/  STS.128 [R76+UR11], R44 ;  /* 0x0000002c4c007988 */ /* 0x0007e20008000c0b */
[----:B------:R-:W-:-:S02]  /*b010*/  F2FP.SATFINITE.E4M3.F32.PACK_AB_MERGE_C R81, R90, R89, RZ ;  /* 0x000000595a51723e */ /* 0x000fc400048070ff */
[----:B------:R-:W-:Y:S01]  /*b020*/  F2FP.SATFINITE.E4M3.F32.PACK_AB_MERGE_C R82, R93, R91, RZ ;  /* 0x0000005b5d52723e */ /* 0x000fe200048070ff */
[----:B--2---:R-:W-:Y:S01]  /*b030*/  FADD R42, R56, R75 ;  /* 0x0000004b382a7221 */ /* 0x004fe20000000000 */
[----:B-1----:R-:W-:Y:S02]  /*b040*/  F2FP.SATFINITE.E4M3.F32.PACK_AB_MERGE_C R43, R55, R52, RZ ;  /* 0x00000034372b723e */ /* 0x002fe400048070ff */
[----:B------:R-:W-:Y:S02]  /*b050*/  F2FP.SATFINITE.E4M3.F32.PACK_AB_MERGE_C R80, R99, R94, RZ ;  /* 0x0000005e6350723e */ /* 0x000fe400048070ff */
[----:B------:R-:W-:Y:S01]  /*b060*/  F2FP.SATFINITE.E4M3.F32.PACK_AB_MERGE_C R77, R101, R100, RZ ;  /* 0x00000064654d723e */ /* 0x000fe200048070ff */
[C---:B---3--:R-:W-:Y:S01]  /*b070*/  FADD R45, R57.reuse, R42 ;  /* 0x0000002a392d7221 */ /* 0x048fe20000000000 */
[----:B------:R-:W-:Y:S02]  /*b080*/  F2FP.SATFINITE.E4M3.F32.PACK_AB_MERGE_C R42, R57, R56, R43 ;  /* 0x00000038392a723e */ /* 0x000fe4000480702b */
[----:B------:R-:W-:-:S02]  /*b090*/  F2FP.SATFINITE.E4M3.F32.PACK_AB_MERGE_C R74, R103, R102, RZ ;  /* 0x00000066674a723e */ /* 0x000fc400048070ff */
[----:B----4-:R-:W-:Y:S02]  /*b0a0*/  F2FP.SATFINITE.E4M3.F32.PACK_AB_MERGE_C R43, R61, R58, RZ ;  /* 0x0000003a3d2b723e */ /* 0x010fe400048070ff */
[C---:B------:R-:W-:Y:S02]  /*b0b0*/  LOP3.LUT R79, R67.reuse, 0x50, RZ, 0x3c, !PT ;  /* 0x00000050434f7812 */ /* 0x040fe400078e3cff */
[----:B------:R-:W-:Y:S02]  /*b0c0*/  LOP3.LUT R44, R67, 0x70, RZ, 0x3c, !PT ;  /* 0x00000070432c7812 */ /* 0x000fe400078e3cff */
[----:B------:R-:W-:Y:S02]  /*b0d0*/  F2FP.SATFINITE.E4M3.F32.PACK_AB_MERGE_C R37, R60, R59, R82 ;  /* 0x0000003b3c25723e */ /* 0x000fe40004807052 */
[----:B------:R-:W-:Y:S02]  /*b0e0*/  F2FP.SATFINITE.E4M3.F32.PACK_AB_MERGE_C R36, R54, R53, R81 ;  /* 0x000000353624723e */ /* 0x000fe40004807051 */
[----:B------:R-:W-:-:S02]  /*b0f0*/  F2FP.SATFINITE.E4M3.F32.PACK_AB_MERGE_C R38, R66, R65, R80 ;  /* 0x000000414226723e */ /* 0x000fc40004807050 */
[----:B------:R-:W-:Y:S02]  /*b100*/  F2FP.SATFINITE.E4M3.F32.PACK_AB_MERGE_C R39, R69, R68, R77 ;  /* 0x000000444527723e */ /* 0x000fe4000480704d */
[----:B------:R-:W-:Y:S02]  /*b110*/  LOP3.LUT R67, R67, 0x60, RZ, 0x3c, !PT ;  /* 0x0000006043437812 */ /* 0x000fe400078e3cff */
[----:B------:R-:W-:Y:S02]  /*b120*/  F2FP.SATFINITE.E4M3.F32.PACK_AB_MERGE_C R41, R64, R63, R78 ;  /* 0x0000003f4029723e */ /* 0x000fe4000480704e */
[----:B------:R-:W-:Y:S02]  /*b130*/  F2FP.SATFINITE.E4M3.F32.PACK_AB_MERGE_C R40, R72, R71, R74 ;  /* 0x000000474828723e */ /* 0x000fe4000480704a */
[----:B0-----:R-:W-:Y:S01]  /*b140*/  F2FP.SATFINITE.E4M3.F32.PACK_AB_MERGE_C R43, R129, R128, R43 ;  /* 0x00000080812b723e */ /* 0x001fe2000480702b */
[----:B------:R-:W-:Y:S01]  /*b150*/  STS.128 [R79+UR11], R48 ;  /* 0x000000304f007988 */ /* 0x000fe20008000c0b */
        /* <DEDUP_REMOVED lines=31> */
[----:B------:R-:W-:Y:S01]  /*b350*/  FMUL R35, R62, R35 ;  /* 0x000000233e237220 */ /* 0x000fe20000400000 */
[----:B------:R0:W-:Y:S04]  /*b360*/  STS.128 [R67+UR11], R36 ;  /* 0x0000002443007988 */ /* 0x0001e80008000c0b */
[----:B------:R1:W-:Y:S01]  /*b370*/  STS.128 [R44+UR11], R40 ;  /* 0x000000282c007988 */ /* 0x0003e20008000c0b */
[----:B------:R-:W-:Y:S01]  /*b380*/  NOP ;  /* 0x0000000000007918 */ /* 0x000fe20000000000 */
[----:B------:R1:W-:Y:S01]  /*b390*/  STTM.x32 tmem[UR12], R4 ;  /* 0x00000004000079ed */ /* 0x0003e200082c000c */
[----:B------:R-:W2:Y:S02]  /*b3a0*/  FENCE.VIEW.ASYNC.T ;  /* 0x00000000000073c6 */ /* 0x000ea40000000200 */
[----:B--2---:R-:W-:Y:S06]  /*b3b0*/  BAR.SYNC.DEFER_BLOCKING 0x0 ;  /* 0x0000000000007b1d */ /* 0x004fec0000010000 */
[----:B------:R2:W-:Y:S06]  /*b3c0*/  MEMBAR.ALL.CTA ;  /* 0x0000000000007992 */ /* 0x0005ec0000008000 */
[----:B--2---:R-:W2:Y:S01]  /*b3d0*/  FENCE.VIEW.ASYNC.S ;  /* 0x00000000000073c6 */ /* 0x004ea20000000000 */
[----:B------:R-:W-:-:S04]  /*b3e0*/  FADD R52, R52, R45 ;  /* 0x0000002d34347221 */ /* 0x000fc80000000000 */
[----:B------:R-:W-:-:S04]  /*b3f0*/  FADD R52, R55, R52 ;  /* 0x0000003437347221 */ /* 0x000fc80000000000 */
[----:B------:R-:W-:-:S04]  /*b400*/  FADD R52, R128, R52 ;  /* 0x0000003480347221 */ /* 0x000fc80000000000 */
[----:B0-----:R-:W-:Y:S01]  /*b410*/  FADD R37, R129, R52 ;  /* 0x0000003481257221 */ /* 0x001fe20000000000 */
[----:B------:R-:W-:-:S03]  /*b420*/  ULEA UR13, UR26, UR11, 0x3 ;  /* 0x0000000b1a0d7291 */ /* 0x000fc6000f8e18ff */
[----:B------:R-:W-:Y:S01]  /*b430*/  FADD R58, R58, R37 ;  /* 0x000000253a3a7221 */ /* 0x000fe20000000000 */
[----:B------:R-:W-:-:S03]  /*b440*/  UIADD3 UR13, UPT, UPT, UR13, 0x8000, URZ ;  /* 0x000080000d0d7890 */ /* 0x000fc6000fffe0ff */
[----:B------:R-:W-:Y:S01]  /*b450*/  FADD R61, R61, R58 ;  /* 0x0000003a3d3d7221 */ /* 0x000fe20000000000 */
[----:B------:R-:W-:Y:S01]  /*b460*/  UMOV UR4, UR5 ;  /* 0x0000000500047c82 */ /* 0x000fe20008000000 */
[----:B--2---:R-:W-:Y:S06]  /*b470*/  BAR.SYNC.DEFER_BLOCKING 0x0 ;  /* 0x0000000000007b1d */ /* 0x004fec0000010000 */
[----:B------:R-:W-:Y:S05]  /*b480*/  BRA.U UP1, `(.L_x_15) ;  /* 0x0000000101547547 */ /* 0x000fea000b800000 */
[----:B------:R-:W-:Y:S01]  /*b490*/  UMOV UR18, UR29 ;  /* 0x0000001d00127c82 */ /* 0x000fe20008000000 */
[----:B------:R-:W-:Y:S01]  /*b4a0*/  UMOV UR19, 0x40004040 ;  /* 0x4000404000137882 */ /* 0x000fe20000000000 */
[----:B------:R-:W-:Y:S01]  /*b4b0*/  UMOV UR16, UR24 ;  /* 0x0000001800107c82 */ /* 0x000fe20008000000 */
        /* <DEDUP_REMOVED lines=18> */
.L_x_15:
[----:B-1----:R-:W2:Y:S04]  /*b5e0*/  LDL.LU R5, [R1+0x48] ;  /* 0x0000480001057983 */ /* 0x002ea80000300800 */
[----:B------:R-:W3:Y:S01]  /*b5f0*/  LDL R4, [R1+0x4c] ;  /* 0x00004c0001047983 */ /* 0x000ee20000100800 */
[----:B------:R-:W-:Y:S01]  /*b600*/  UIADD3 UR26, UPT, UPT, UR26, 0x1, URZ ;  /* 0x000000011a1a7890 */ /* 0x000fe2000fffe0ff */
[----:B------:R-:W-:Y:S01]  /*b610*/  MOV R22, UR4 ;  /* 0x0000000400167c02 */ /* 0x000fe20008000f00 */
[----:B------:R-:W-:Y:S01]  /*b620*/  UIADD3 UR6, UPT, UPT, UR6, 0x80, URZ ;  /* 0x0000008006067890 */ /* 0x000fe2000fffe0ff */
[----:B------:R-:W-:Y:S01]  /*b630*/  MOV R185, R0 ;  /* 0x0000000000b97202 */ /* 0x000fe20000000f00 */
[----:B------:R-:W-:Y:S02]  /*b640*/  UISETP.GT.AND UP2, UPT, UR26, 0x1, UPT ;  /* 0x000000011a00788c */ /* 0x000fe4000bf44270 */
[----:B------:R-:W-:-:S02]  /*b650*/  UIADD3 UR27, UPT, UPT, UR25, UR27, URZ ;  /* 0x0000001b191b7290 */ /* 0x000fc4000fffe0ff */
[----:B0-----:R-:W-:Y:S02]  /*b660*/  USEL UR5, URZ, 0x1, !UP2 ;  /* 0x00000001ff057887 */ /* 0x001fe4000d000000 */
[----:B------:R-:W-:Y:S02]  /*b670*/  USEL UR26, UR26, URZ, !UP2 ;  /* 0x000000ff1a1a7287 */ /* 0x000fe4000d000000 */
[----:B------:R-:W-:Y:S02]  /*b680*/  UISETP.GE.AND UP2, UPT, UR6, UR14, UPT ;  /* 0x0000000e0600728c */ /* 0x000fe4000bf46270 */
[----:B------:R-:W-:Y:S01]  /*b690*/  ULOP3.LUT UR5, UR4, UR5, URZ, 0x3c, !UPT ;  /* 0x0000000504057292 */ /* 0x000fe2000f8e3cff */
[----:B--2---:R-:W-:Y:S01]  /*b6a0*/  FFMA R5, R62, R5, R61 ;  /* 0x000000053e057223 */ /* 0x004fe2000000003d */
[----:B---3-5:R-:W-:-:S04]  /*b6b0*/  IADD3 R184, PT, PT, R4, R184, RZ ;  /* 0x000000b804b87210 */ /* 0x028fc80007ffe0ff */
[----:B------:R2:W-:Y:S01]  /*b6c0*/  STL [R1+0x48], R5 ;  /* 0x0000480501007387 */ /* 0x0005e20000100800 */
[----:B------:R-:W-:Y:S05]  /*b6d0*/  BRA.U !UP2, `(.L_x_16) ;  /* 0xffffffb50a507547 */ /* 0x000fea000b83ffff */
.L_x_11:
[----:B0-----:R-:W3:Y:S01]  /*b6e0*/  LDL.LU R4, [R1+0x48] ;  /* 0x0000480001047983 */ /* 0x001ee20000300800 */
[----:B------:R-:W0:Y:S02]  /*b6f0*/  LDCU UR5, c[0x0][0x3f0] ;  /* 0x00007e00ff0577ac */ /* 0x000e240008000800 */
[----:B0-----:R-:W-:Y:S01]  /*b700*/  UISETP.GE.AND UP0, UPT, UR5, 0x1, UPT ;  /* 0x000000010500788c */ /* 0x001fe2000bf06270 */
[----:B---3--:R-:W-:-:S04]  /*b710*/  MOV R39, R4 ;  /* 0x0000000400277202 */ /* 0x008fc80000000f00 */
[C---:B------:R-:W-:Y:S01]  /*b720*/  FSETP.GEU.AND P3, PT, R39.reuse, 1.175494350822287508e-38, PT ;  /* 0x008000002700780b */ /* 0x040fe20003f6e000 */
[----:B------:R-:W-:-:S05]  /*b730*/  FMUL R2, R39, 8388608 ;  /* 0x4b00000027027820 */ /* 0x000fca0000400000 */
[----:B------:R-:W-:-:S04]  /*b740*/  FSEL R40, R2, R39, !P3 ;  /* 0x0000002702287208 */ /* 0x000fc80005800000 */
[----:B------:R-:W-:Y:S01]  /*b750*/  IADD3 R2, PT, PT, R40, -0x3f3504f3, RZ ;  /* 0xc0cafb0d28027810 */ /* 0x000fe20007ffe0ff */
[----:B------:R-:W-:Y:S06]  /*b760*/  BRA.U !UP0, `(.L_x_17) ;  /* 0x0000000108107547 */ /* 0x000fec000b800000 */
[----:B------:R-:W-:-:S06]  /*b770*/  USHF.L.U32 UR4, UR4, 0x1f, URZ ;  /* 0x0000001f04047899 */ /* 0x000fcc00080006ff */
[----:B------:R-:W-:-:S04]  /*b780*/  MOV R3, UR4 ;  /* 0x0000000400037c02 */ /* 0x000fc80008000f00 */
[----:B------:R-:W0:Y:S02]  /*b790*/  SYNCS.PHASECHK.TRANS64.TRYWAIT P2, [UR13], R3 ;  /* 0x00000003ff0075a7 */ /* 0x000e24000804110d */
[----:B0-----:R-:W-:Y:S05]  /*b7a0*/  @!P2 BRA `(.L_x_18) ;  /* 0x000000180018a947 */ /* 0x001fea0003800000 */
.L_x_17:
[----:B------:R-:W-:Y:S01]  /*b7b0*/  BAR.SYNC.DEFER_BLOCKING 0x0 ;  /* 0x0000000000007b1d */ /* 0x000fe20000010000 */
[----:B------:R-:W-:Y:S01]  /*b7c0*/  LOP3.LUT R3, R2, 0xff800000, RZ, 0xc0, !PT ;  /* 0xff80000002037812 */ /* 0x000fe200078ec0ff */
[----:B------:R-:W-:Y:S01]  /*b7d0*/  HFMA2 R37, -RZ, RZ, 1.443359375, -0.2030029296875 ;  /* 0x3dc6b27fff257431 */ /* 0x000fe200000001ff */
[C---:B------:R-:W-:Y:S02]  /*b7e0*/  FSETP.GT.AND P2, PT, |R39|.reuse, 8.50705917302346158658e+37, PT ;  /* 0x7e8000002700780b */ /* 0x040fe40003f44200 */
[-C--:B------:R-:W-:Y:S01]  /*b7f0*/  IADD3 R2, PT, PT, R40, -R3.reuse, RZ ;  /* 0x8000000328027210 */ /* 0x080fe20007ffe0ff */
[----:B------:R-:W0:Y:S01]  /*b800*/  LDCU.64 UR4, c[0x0][0x3e0] ;  /* 0x00007c00ff0477ac */ /* 0x000e220008000a00 */
[C---:B------:R-:W-:Y:S01]  /*b810*/  FSETP.GEU.AND P4, PT, |R39|.reuse, 1.175494350822287508e-38, PT ;  /* 0x008000002700780b */ /* 0x040fe20003f8e200 */
[----:B------:R-:W1:Y:S01]  /*b820*/  S2R R41, SR_TID.X ;  /* 0x0000000000297919 */ /* 0x000e620000002100 */
[----:B------:R-:W-:Y:S01]  /*b830*/  I2FP.F32.S32 R3, R3 ;  /* 0x0000000300037245 */ /* 0x000fe20000201400 */
[----:B------:R-:W-:Y:S01]  /*b840*/  FADD R36, R2, -1 ;  /* 0xbf80000002247421 */ /* 0x000fe20000000000 */
[----:B------:R-:W-:Y:S01]  /*b850*/  FSEL R2, RZ, -23, P3 ;  /* 0xc1b80000ff027808 */ /* 0x000fe20001800000 */
[----:B------:R-:W3:Y:S01]  /*b860*/  S2R R64, SR_CTAID.X ;  /* 0x0000000000407919 */ /* 0x000ee20000002500 */
[----:B------:R-:W4:Y:S01]  /*b870*/  LDC R101, c[0x0][0x3e8] ;  /* 0x0000fa00ff657b82 */ /* 0x000f220000000800 */
[----:B------:R-:W-:Y:S01]  /*b880*/  FFMA.FTZ R37, R36, R37, -0.16845393180847167969 ;  /* 0xbe2c7f3024257423 */ /* 0x000fe20000010025 */
[----:B------:R-:W-:Y:S01]  /*b890*/  FSETP.NEU.AND P3, PT, R40, RZ, PT ;  /* 0x000000ff2800720b */ /* 0x000fe20003f6d000 */
[----:B------:R-:W-:Y:S01]  /*b8a0*/  @P2 FMUL R39, R39, 0.25 ;  /* 0x3e80000027272820 */ /* 0x000fe20000400000 */
[----:B------:R-:W-:Y:S01]  /*b8b0*/  FFMA.FTZ R2, R3, 1.1920928955078125e-07, R2 ;  /* 0x3400000003027823 */ /* 0x000fe20000010002 */
[----:B------:R-:W-:-:S02]  /*b8c0*/  FFMA.FTZ R37, R36, R37, 0.1716887056827545166 ;  /* 0x3e2fcf2a24257423 */ /* 0x000fc40000010025 */
[----:B------:R-:W-:Y:S02]  /*b8d0*/  @!P4 FMUL R39, R39, 16777216 ;  /* 0x4b8000002727c820 */ /* 0x000fe40000400000 */
[C---:B------:R-:W-:Y:S01]  /*b8e0*/  FFMA.FTZ R37, R36.reuse, R37, -0.17900948226451873779 ;  /* 0xbe374e4324257423 */ /* 0x040fe20000010025 */
[----:B------:R-:W5:Y:S02]  /*b8f0*/  @!P1 SYNCS.CCTL.IV [UR11+0x8000] ;  /* 0x00800000ff0099b1 */ /* 0x000f64000800000b */
[----:B-----5:R-:W-:Y:S01]  /*b900*/  BAR.SYNC.DEFER_BLOCKING 0x0 ;  /* 0x0000000000007b1d */ /* 0x020fe20000010000 */
[----:B------:R-:W-:Y:S01]  /*b910*/  FFMA.FTZ R37, R36, R37, 0.20512372255325317383 ;  /* 0x3e520bf424257423 */ /* 0x000fe20000010025 */
[----:B0-----:R-:W-:-:S03]  /*b920*/  UIMAD UR4, UR10, UR4, URZ ;  /* 0x000000040a0472a4 */ /* 0x001fc6000f8e02ff */
[C---:B------:R-:W-:Y:S01]  /*b930*/  FFMA.FTZ R37, R36.reuse, R37, -0.24046532809734344482 ;  /* 0xbe763c8b24257423 */ /* 0x040fe20000010025 */
[----:B------:R0:W5:Y:S01]  /*b940*/  MUFU.RCP R3, R39 ;  /* 0x0000002700037308 */ /* 0x0001620000001000 */
[----:B--2---:R-:W2:Y:S02]  /*b950*/  LDTM.x32 R4, tmem[UR12] ;  /* 0x0000000c000479ee */ /* 0x004ea400082c0000 */
[----:B------:R-:W-:Y:S01]  /*b960*/  FFMA.FTZ R37, R36, R37, 0.28857114911079406738 ;  /* 0x3e93bf9924257423 */ /* 0x000fe20000010025 */
[----:B----4-:R-:W-:-:S03]  /*b970*/  IMAD R43, R101, 0x14, RZ ;  /* 0x00000014652b7824 */ /* 0x010fc600078e02ff */
[C---:B------:R-:W-:Y:S01]  /*b980*/  FFMA.FTZ R37, R36.reuse, R37, -0.36067417263984680176 ;  /* 0xbeb8aa4924257423 */ /* 0x040fe20000010025 */
[----:B------:R-:W-:Y:S01]  /*b990*/  IMAD R45, R101, 0x15, RZ ;  /* 0x00000015652d7824 */ /* 0x000fe200078e02ff */
[----:B0-----:R-:W0:Y:S01]  /*b9a0*/  LDC.64 R38, c[0x0][0x398] ;  /* 0x0000e600ff267b82 */ /* 0x001e220000000a00 */
[----:B-1----:R-:W-:Y:S01]  /*b9b0*/  LOP3.LUT R66, R41, 0x7f, RZ, 0xc0, !PT ;  /* 0x0000007f29427812 */ /* 0x002fe200078ec0ff */
[C---:B------:R-:W-:Y:S01]  /*b9c0*/  FFMA.FTZ R37, R36.reuse, R37, 0.48089820146560668945 ;  /* 0x3ef6384a24257423 */ /* 0x040fe20000010025 */
[C---:B------:R-:W-:Y:S01]  /*b9d0*/  IMAD R41, R101.reuse, 0x13, RZ ;  /* 0x0000001365297824 */ /* 0x040fe200078e02ff */
[C---:B------:R-:W-:Y:S01]  /*b9e0*/  LEA R67, R101.reuse, -R101, 0x5 ;  /* 0x8000006565437211 */ /* 0x040fe200078e28ff */
[C---:B------:R-:W-:Y:S02]  /*b9f0*/  IMAD R47, R101.reuse, 0x16, RZ ;  /* 0x00000016652f7824 */ /* 0x040fe400078e02ff */
[----:B------:R-:W-:Y:S01]  /*ba00*/  FFMA.FTZ R37, R36, R37, -0.72134751081466674805 ;  /* 0xbf38aa3b24257423 */ /* 0x000fe20000010025 */
[----:B---3--:R-:W-:Y:S01]  /*ba10*/  LEA R64, R64, R66, 0x7 ;  /* 0x0000004240407211 */ /* 0x008fe200078e38ff */
[C---:B------:R-:W-:Y:S01]  /*ba20*/  IMAD R49, R101.reuse, 0x17, RZ ;  /* 0x0000001765317824 */ /* 0x040fe200078e02ff */
[----:B------:R-:W1:Y:S01]  /*ba30*/  @!P1 SYNCS.CCTL.IV [UR11+0x8008] ;  /* 0x00800800ff0099b1 */ /* 0x000e62000800000b */
[----:B------:R-:W-:Y:S01]  /*ba40*/  FMUL R37, R36, R37 ;  /* 0x0000002524257220 */ /* 0x000fe20000400000 */
[C---:B------:R-:W-:Y:S01]  /*ba50*/  IMAD R51, R101.reuse, 0x18, RZ ;  /* 0x0000001865337824 */ /* 0x040fe200078e02ff */
[----:B------:R-:W-:Y:S01]  /*ba60*/  NOP ;  /* 0x0000000000007918 */ /* 0x000fe20000000000 */
[----:B------:R-:W-:-:S02]  /*ba70*/  IMAD R53, R101, 0x19, RZ ;  /* 0x0000001965357824 */ /* 0x000fc400078e02ff */
[----:B------:R-:W-:Y:S01]  /*ba80*/  FMUL R37, R36, R37 ;  /* 0x0000002524257220 */ /* 0x000fe20000400000 */
[----:B------:R-:W-:Y:S02]  /*ba90*/  IMAD R55, R101, 0x1a, RZ ;  /* 0x0000001a65377824 */ /* 0x000fe400078e02ff */
[----:B--2---:R-:W-:Y:S01]  /*baa0*/  @P2 FMUL R4, R4, 0.25 ;  /* 0x3e80000004042820 */ /* 0x004fe20000400000 */
[----:B------:R-:W-:Y:S01]  /*bab0*/  @P2 FMUL R5, R5, 0.25 ;  /* 0x3e80000005052820 */ /* 0x000fe20000400000 */
        /* <DEDUP_REMOVED lines=30> */
[----:B------:R-:W-:Y:S01]  /*bca0*/  ISETP.GE.U32.AND P2, PT, R40, 0x7f800000, PT ;  /* 0x7f8000002800780c */ /* 0x000fe20003f46070 */
[----:B------:R-:W-:Y:S01]  /*bcb0*/  FFMA.FTZ R37, R36, 1.4426950216293334961, R37 ;  /* 0x3fb8aa3b24257823 */ /* 0x000fe20000010025 */
[----:B------:R-:W-:Y:S01]  /*bcc0*/  @!P4 FMUL R4, R4, 16777216 ;  /* 0x4b8000000404c820 */ /* 0x000fe20000400000 */
        /* <DEDUP_REMOVED lines=31> */
[----:B------:R-:W-:Y:S01]  /*bec0*/  FADD R37, R2, R37 ;  /* 0x0000002502257221 */ /* 0x000fe20000000000 */
[C---:B-----5:R-:W-:Y:S01]  /*bed0*/  FMUL R4, R3.reuse, R4 ;  /* 0x0000000403047220 */ /* 0x060fe20000400000 */
        /* <DEDUP_REMOVED lines=31> */
[----:B------:R-:W-:Y:S01]  /*c0d0*/  @P2 MOV R2, 0x7f800000 ;  /* 0x7f80000000022802 */ /* 0x000fe20000000f00 */
[----:B------:R-:W-:Y:S01]  /*c0e0*/  IMAD R3, R64, UR5, RZ ;  /* 0x0000000540037c24 */ /* 0x000fe2000f8e02ff */
[----:B------:R-:W-:Y:S01]  /*c0f0*/  USHF.R.S32.HI UR5, URZ, 0x1f, UR4 ;  /* 0x0000001fff057899 */ /* 0x000fe20008011404 */
[----:B------:R-:W-:Y:S01]  /*c100*/  F2FP.SATFINITE.E4M3.F32.PACK_AB_MERGE_C R69, R5, R4, RZ ;  /* 0x000000040545723e */ /* 0x000fe200048070ff */
[----:B------:R-:W-:-:S02]  /*c110*/  IMAD R57, R101, 0x1b, RZ ;  /* 0x0000001b65397824 */ /* 0x000fc400078e02ff */
[----:B------:R-:W-:Y:S01]  /*c120*/  @P2 FFMA.FTZ R37, R40, R2, +INF ;  /* 0x7f80000028252423 */ /* 0x000fe20000010002 */
[----:B0-----:R-:W-:Y:S01]  /*c130*/  IADD3 R2, P2, P4, R3, UR4, R38 ;  /* 0x0000000403027c10 */ /* 0x001fe2000fc5e026 */
[C---:B------:R-:W-:Y:S01]  /*c140*/  IMAD R59, R101.reuse, 0x1c, RZ ;  /* 0x0000001c653b7824 */ /* 0x040fe200078e02ff */
[----:B------:R-:W-:Y:S01]  /*c150*/  SHF.R.S32.HI R4, RZ, 0x1f, R3 ;  /* 0x0000001fff047819 */ /* 0x000fe20000011403 */
[C---:B------:R-:W-:Y:S01]  /*c160*/  IMAD R61, R101.reuse, 0x1d, RZ ;  /* 0x0000001d653d7824 */ /* 0x040fe200078e02ff */
[C---:B------:R-:W-:Y:S01]  /*c170*/  SHF.L.U32 R5, R101.reuse, 0x1, RZ ;  /* 0x0000000165057819 */ /* 0x040fe200000006ff */
[----:B------:R-:W-:Y:S01]  /*c180*/  IMAD R63, R101, 0x1e, RZ ;  /* 0x0000001e653f7824 */ /* 0x000fe200078e02ff */
[----:B------:R-:W-:Y:S01]  /*c190*/  F2FP.SATFINITE.E4M3.F32.PACK_AB_MERGE_C R79, R15, R14, RZ ;  /* 0x0000000e0f4f723e */ /* 0x000fe200048070ff */
[----:B------:R-:W-:Y:S01]  /*c1a0*/  IMAD R15, R101, 0x6, RZ ;  /* 0x00000006650f7824 */ /* 0x000fe200078e02ff */
[----:B------:R-:W-:Y:S01]  /*c1b0*/  F2FP.SATFINITE.E4M3.F32.PACK_AB_MERGE_C R71, R7, R6, RZ ;  /* 0x000000060747723e */ /* 0x000fe200048070ff */
[----:B------:R-:W0:Y:S01]  /*c1c0*/  LDCU UR4, c[0x0][0x3ec] ;  /* 0x00007d80ff0477ac */ /* 0x000e220008000800 */
[----:B------:R-:W-:-:S02]  /*c1d0*/  F2FP.SATFINITE.E4M3.F32.PACK_AB_MERGE_C R73, R9, R8, RZ ;  /* 0x000000080949723e */ /* 0x000fc400048070ff */
[----:B------:R-:W-:Y:S02]  /*c1e0*/  F2FP.SATFINITE.E4M3.F32.PACK_AB_MERGE_C R75, R11, R10, RZ ;  /* 0x0000000a0b4b723e */ /* 0x000fe400048070ff */
[----:B------:R-:W-:Y:S02]  /*c1f0*/  F2FP.SATFINITE.E4M3.F32.PACK_AB_MERGE_C R77, R13, R12, RZ ;  /* 0x0000000c0d4d723e */ /* 0x000fe400048070ff */
[----:B------:R-:W-:Y:S02]  /*c200*/  F2FP.SATFINITE.E4M3.F32.PACK_AB_MERGE_C R81, R17, R16, RZ ;  /* 0x000000101151723e */ /* 0x000fe400048070ff */
[----:B------:R-:W-:Y:S02]  /*c210*/  F2FP.SATFINITE.E4M3.F32.PACK_AB_MERGE_C R83, R19, R18, RZ ;  /* 0x000000121353723e */ /* 0x000fe400048070ff */
[----:B------:R-:W-:Y:S01]  /*c220*/  IADD3.X R3, PT, PT, R4, UR5, R39, P2, P4 ;  /* 0x0000000504037c10 */ /* 0x000fe200097e8427 */
[C---:B------:R-:W-:Y:S01]  /*c230*/  IMAD R39, R101.reuse, 0x12, RZ ;  /* 0x0000001265277824 */ /* 0x040fe200078e02ff */
[----:B------:R-:W-:-:S02]  /*c240*/  LEA R9, R101, R101, 0x1 ;  /* 0x0000006565097211 */ /* 0x000fc400078e08ff */
[C---:B------:R-:W-:Y:S01]  /*c250*/  SHF.L.U32 R11, R101.reuse, 0x2, RZ ;  /* 0x00000002650b7819 */ /* 0x040fe200000006ff */
[----:B------:R2:W-:Y:S01]  /*c260*/  STG.E.U8 desc[UR22][R2.64], R69 ;  /* 0x0000004502007986 */ /* 0x0005e2000c101116 */
[CC--:B------:R-:W-:Y:S01]  /*c270*/  LEA R13, R101.reuse, R101.reuse, 0x2 ;  /* 0x00000065650d7211 */ /* 0x0c0fe200078e10ff */
[----:B0-----:R-:W-:Y:S01]  /*c280*/  UIMAD UR4, UR10, UR4, URZ ;  /* 0x000000040a0472a4 */ /* 0x001fe2000f8e02ff */
[----:B------:R-:W-:Y:S02]  /*c290*/  LEA R17, R101, -R101, 0x3 ;  /* 0x8000006565117211 */ /* 0x000fe400078e18ff */
[----:B------:R-:W-:Y:S01]  /*c2a0*/  IADD3 R6, P6, PT, R5, R2, RZ ;  /* 0x0000000205067210 */ /* 0x000fe20007fde0ff */
[----:B------:R-:W-:Y:S01]  /*c2b0*/  USHF.L.U32 UR6, UR4, 0x2, URZ ;  /* 0x0000000204067899 */ /* 0x000fe200080006ff */
[----:B------:R-:W-:Y:S01]  /*c2c0*/  SHF.L.U32 R19, R101, 0x3, RZ ;  /* 0x0000000365137819 */ /* 0x000fe200000006ff */
[----:B------:R-:W-:Y:S01]  /*c2d0*/  UIMAD.WIDE UR4, UR4, 0x4, URZ ;  /* 0x00000004040478a5 */ /* 0x000fe2000f8e02ff */
[----:B------:R-:W-:Y:S01]  /*c2e0*/  F2FP.SATFINITE.E4M3.F32.PACK_AB_MERGE_C R87, R23, R22, RZ ;  /* 0x000000161757723e */ /* 0x000fe200048070ff */
[----:B------:R-:W-:Y:S01]  /*c2f0*/  IMAD R23, R101, 0xa, RZ ;  /* 0x0000000a65177824 */ /* 0x000fe200078e02ff */
[----:B------:R-:W-:Y:S01]  /*c300*/  F2FP.SATFINITE.E4M3.F32.PACK_AB_MERGE_C R89, R25, R24, RZ ;  /* 0x000000181959723e */ /* 0x000fe200048070ff */
[----:B------:R-:W-:Y:S01]  /*c310*/  IMAD R25, R101, 0xb, RZ ;  /* 0x0000000b65197824 */ /* 0x000fe200078e02ff */
[----:B------:R-:W-:Y:S01]  /*c320*/  F2FP.SATFINITE.E4M3.F32.PACK_AB_MERGE_C R91, R27, R26, RZ ;  /* 0x0000001a1b5b723e */ /* 0x000fe200048070ff */
[----:B------:R-:W-:Y:S01]  /*c330*/  IMAD R27, R101, 0xc, RZ ;  /* 0x0000000c651b7824 */ /* 0x000fe200078e02ff */
[----:B------:R-:W-:Y:S01]  /*c340*/  F2FP.SATFINITE.E4M3.F32.PACK_AB_MERGE_C R93, R29, R28, RZ ;  /* 0x0000001c1d5d723e */ /* 0x000fe200048070ff */
[----:B------:R-:W-:Y:S01]  /*c350*/  IMAD R29, R101, 0xd, RZ ;  /* 0x0000000d651d7824 */ /* 0x000fe200078e02ff */
[----:B------:R-:W-:-:S02]  /*c360*/  FSEL R37, R37, -INF , P3 ;  /* 0xff80000025257808 */ /* 0x000fc40001800000 */
[----:B------:R-:W-:Y:S02]  /*c370*/  F2FP.SATFINITE.E4M3.F32.PACK_AB_MERGE_C R85, R21, R20, RZ ;  /* 0x000000141555723e */ /* 0x000fe400048070ff */
[----:B------:R-:W-:Y:S01]  /*c380*/  F2FP.SATFINITE.E4M3.F32.PACK_AB_MERGE_C R95, R31, R30, RZ ;  /* 0x0000001e1f5f723e */ /* 0x000fe200048070ff */
[----:B------:R-:W-:Y:S01]  /*c390*/  IMAD R31, R101, 0xe, RZ ;  /* 0x0000000e651f7824 */ /* 0x000fe200078e02ff */
[-C--:B------:R-:W-:Y:S01]  /*c3a0*/  IADD3 R8, P5, PT, R9, R2.reuse, RZ ;  /* 0x0000000209087210 */ /* 0x080fe20007fbe0ff */
[----:B------:R-:W-:Y:S01]  /*c3b0*/  FFMA R65, R37, 0.69314718246459960938, R0 ;  /* 0x3f31721825417823 */ /* 0x000fe20000000000 */
[-C--:B------:R-:W-:Y:S02]  /*c3c0*/  IADD3 R10, P2, PT, R11, R2.reuse, RZ ;  /* 0x000000020b0a7210 */ /* 0x080fe40007f5e0ff */
[-C--:B------:R-:W-:Y:S02]  /*c3d0*/  IADD3 R12, P1, PT, R13, R2.reuse, RZ ;  /* 0x000000020d0c7210 */ /* 0x080fe40007f3e0ff */
[----:B------:R-:W-:-:S02]  /*c3e0*/  IADD3 R14, P4, PT, R15, R2, RZ ;  /* 0x000000020f0e7210 */ /* 0x000fc40007f9e0ff */
[-C--:B------:R-:W-:Y:S02]  /*c3f0*/  IADD3 R16, P3, PT, R17, R2.reuse, RZ ;  /* 0x0000000211107210 */ /* 0x080fe40007f7e0ff */
[----:B------:R-:W-:Y:S02]  /*c400*/  LEA.HI.X.SX32 R7, R5, R3, 0x1, P6 ;  /* 0x0000000305077211 */ /* 0x000fe400030f0eff */
[----:B------:R-:W-:Y:S02]  /*c410*/  LEA R21, R101, R101, 0x3 ;  /* 0x0000006565157211 */ /* 0x000fe400078e18ff */
[----:B------:R-:W-:Y:S02]  /*c420*/  IADD3 R18, P6, PT, R19, R2, RZ ;  /* 0x0000000213127210 */ /* 0x000fe40007fde0ff */
[-C--:B------:R-:W-:Y:S02]  /*c430*/  LEA.HI.X.SX32 R9, R9, R3.reuse, 0x1, P5 ;  /* 0x0000000309097211 */ /* 0x080fe400028f0eff */
[----:B------:R-:W-:-:S02]  /*c440*/  LEA.HI.X.SX32 R11, R11, R3, 0x1, P2 ;  /* 0x000000030b0b7211 */ /* 0x000fc400010f0eff */
[-C--:B------:R-:W-:Y:S02]  /*c450*/  LEA.HI.X.SX32 R13, R13, R3.reuse, 0x1, P1 ;  /* 0x000000030d0d7211 */ /* 0x080fe400008f0eff */
[-C--:B------:R-:W-:Y:S02]  /*c460*/  LEA.HI.X.SX32 R15, R15, R3.reuse, 0x1, P4 ;  /* 0x000000030f0f7211 */ /* 0x080fe400020f0eff */
[----:B------:R-:W-:Y:S02]  /*c470*/  LEA.HI.X.SX32 R17, R17, R3, 0x1, P3 ;  /* 0x0000000311117211 */ /* 0x000fe400018f0eff */
[----:B------:R-:W-:Y:S02]  /*c480*/  F2FP.SATFINITE.E4M3.F32.PACK_AB_MERGE_C R97, R33, R32, RZ ;  /* 0x000000202161723e */ /* 0x000fe400048070ff */
[----:B------:R-:W-:Y:S02]  /*c490*/  F2FP.SATFINITE.E4M3.F32.PACK_AB_MERGE_C R99, R35, R34, RZ ;  /* 0x000000222363723e */ /* 0x000fe400048070ff */
[----:B------:R-:W-:-:S02]  /*c4a0*/  IADD3 R20, P5, PT, R21, R2, RZ ;  /* 0x0000000215147210 */ /* 0x000fc40007fbe0ff */
[-C--:B------:R-:W-:Y:S02]  /*c4b0*/  IADD3 R22, P2, PT, R23, R2.reuse, RZ ;  /* 0x0000000217167210 */ /* 0x080fe40007f5e0ff */
[-C--:B------:R-:W-:Y:S02]  /*c4c0*/  IADD3 R24, P1, PT, R25, R2.reuse, RZ ;  /* 0x0000000219187210 */ /* 0x080fe40007f3e0ff */
[-C--:B------:R-:W-:Y:S02]  /*c4d0*/  IADD3 R26, P4, PT, R27, R2.reuse, RZ ;  /* 0x000000021b1a7210 */ /* 0x080fe40007f9e0ff */
[----:B------:R-:W-:Y:S02]  /*c4e0*/  IADD3 R28, P3, PT, R29, R2, RZ ;  /* 0x000000021d1c7210 */ /* 0x000fe40007f7e0ff */
[----:B------:R-:W-:Y:S02]  /*c4f0*/  LEA.HI.X.SX32 R19, R19, R3, 0x1, P6 ;  /* 0x0000000313137211 */ /* 0x000fe400030f0eff */
[----:B------:R-:W-:-:S02]  /*c500*/  LEA R33, R101, -R101, 0x4 ;  /* 0x8000006565217211 */ /* 0x000fc400078e20ff */
[C---:B------:R-:W-:Y:S02]  /*c510*/  SHF.L.U32 R35, R101.reuse, 0x4, RZ ;  /* 0x0000000465237819 */ /* 0x040fe400000006ff */
[----:B------:R-:W-:Y:S02]  /*c520*/  LEA R37, R101, R101, 0x4 ;  /* 0x0000006565257211 */ /* 0x000fe400078e20ff */
[----:B------:R-:W-:Y:S02]  /*c530*/  IADD3 R30, P6, PT, R31, R2, RZ ;  /* 0x000000021f1e7210 */ /* 0x000fe40007fde0ff */
[-C--:B------:R-:W-:Y:S02]  /*c540*/  LEA.HI.X.SX32 R21, R21, R3.reuse, 0x1, P5 ;  /* 0x0000000315157211 */ /* 0x080fe400028f0eff */
[-C--:B------:R-:W-:Y:S02]  /*c550*/  LEA.HI.X.SX32 R23, R23, R3.reuse, 0x1, P2 ;  /* 0x0000000317177211 */ /* 0x080fe400010f0eff */
[----:B------:R-:W-:-:S02]  /*c560*/  LEA.HI.X.SX32 R25, R25, R3, 0x1, P1 ;  /* 0x0000000319197211 */ /* 0x000fc400008f0eff */
[-C--:B------:R-:W-:Y:S02]  /*c570*/  LEA.HI.X.SX32 R27, R27, R3.reuse, 0x1, P4 ;  /* 0x000000031b1b7211 */ /* 0x080fe400020f0eff */
[----:B------:R-:W-:Y:S02]  /*c580*/  LEA.HI.X.SX32 R29, R29, R3, 0x1, P3 ;  /* 0x000000031d1d7211 */ /* 0x000fe400018f0eff */
[-C--:B------:R-:W-:Y:S02]  /*c590*/  IADD3 R32, P5, PT, R33, R2.reuse, RZ ;  /* 0x0000000221207210 */ /* 0x080fe40007fbe0ff */
[-C--:B------:R-:W-:Y:S02]  /*c5a0*/  IADD3 R34, P2, PT, R35, R2.reuse, RZ ;  /* 0x0000000223227210 */ /* 0x080fe40007f5e0ff */
[-C--:B------:R-:W-:Y:S02]  /*c5b0*/  IADD3 R36, P1, PT, R37, R2.reuse, RZ ;  /* 0x0000000225247210 */ /* 0x080fe40007f3e0ff */
[----:B------:R-:W-:-:S02]  /*c5c0*/  IADD3 R38, P4, PT, R39, R2, RZ ;  /* 0x0000000227267210 */ /* 0x000fc40007f9e0ff */
[-C--:B------:R-:W-:Y:S02]  /*c5d0*/  IADD3 R40, P3, PT, R41, R2.reuse, RZ ;  /* 0x0000000229287210 */ /* 0x080fe40007f7e0ff */
[-C--:B------:R-:W-:Y:S02]  /*c5e0*/  LEA.HI.X.SX32 R31, R31, R3.reuse, 0x1, P6 ;  /* 0x000000031f1f7211 */ /* 0x080fe400030f0eff */
        /* <DEDUP_REMOVED lines=22> */
[----:B------:R-:W-:Y:S02]  /*c750*/  IADD3 R4, P3, PT, R2, R101, RZ ;  /* 0x0000006502047210 */ /* 0x000fe40007f7e0ff */
[-C--:B------:R-:W-:Y:S02]  /*c760*/  LEA.HI.X.SX32 R55, R55, R3.reuse, 0x1, P6 ;  /* 0x0000000337377211 */ /* 0x080fe400030f0eff */
[----:B--2---:R-:W-:Y:S02]  /*c770*/  PRMT R69, R69, 0x9910, RZ ;  /* 0x0000991045457816 */ /* 0x004fe400000000ff */
[----:B------:R-:W-:Y:S02]  /*c780*/  IADD3 R2, P6, PT, R67, R2, RZ ;  /* 0x0000000243027210 */ /* 0x000fe40007fde0ff */
[----:B------:R-:W-:Y:S02]  /*c790*/  PRMT R0, R71, 0x9910, RZ ;  /* 0x0000991047007816 */ /* 0x000fe400000000ff */
[----:B------:R-:W-:-:S02]  /*c7a0*/  LEA.HI.X.SX32 R57, R57, R3, 0x1, P5 ;  /* 0x0000000339397211 */ /* 0x000fc400028f0eff */
[-C--:B------:R-:W-:Y:S02]  /*c7b0*/  LEA.HI.X.SX32 R59, R59, R3.reuse, 0x1, P2 ;  /* 0x000000033b3b7211 */ /* 0x080fe400010f0eff */
[-C--:B------:R-:W-:Y:S02]  /*c7c0*/  LEA.HI.X.SX32 R61, R61, R3.reuse, 0x1, P1 ;  /* 0x000000033d3d7211 */ /* 0x080fe400008f0eff */
[-C--:B------:R-:W-:Y:S02]  /*c7d0*/  LEA.HI.X.SX32 R5, R101, R3.reuse, 0x1, P3 ;  /* 0x0000000365057211 */ /* 0x080fe400018f0eff */
[-C--:B------:R-:W-:Y:S02]  /*c7e0*/  LEA.HI.X.SX32 R63, R63, R3.reuse, 0x1, P4 ;  /* 0x000000033f3f7211 */ /* 0x080fe400020f0eff */
[----:B------:R-:W-:Y:S02]  /*c7f0*/  SHF.R.S32.HI R69, RZ, 0x8, R69 ;  /* 0x00000008ff457819 */ /* 0x000fe40000011445 */
[----:B------:R-:W-:-:S02]  /*c800*/  LEA.HI.X.SX32 R3, R67, R3, 0x1, P6 ;  /* 0x0000000343037211 */ /* 0x000fc400030f0eff */
[----:B------:R-:W-:Y:S01]  /*c810*/  MOV R67, R0 ;  /* 0x0000000000437202 */ /* 0x000fe20000000f00 */
[----:B------:R0:W-:Y:S01]  /*c820*/  STG.E.U8 desc[UR22][R4.64], R69 ;  /* 0x0000004504007986 */ /* 0x0001e2000c101116 */
[----:B------:R-:W-:Y:S02]  /*c830*/  PRMT R101, R73, 0x9910, RZ ;  /* 0x0000991049657816 */ /* 0x000fe400000000ff */
[----:B------:R-:W-:Y:S01]  /*c840*/  SHF.R.S32.HI R67, RZ, 0x8, R67 ;  /* 0x00000008ff437819 */ /* 0x000fe20000011443 */
[----:B------:R2:W-:Y:S01]  /*c850*/  STG.E.U8 desc[UR22][R6.64], R71 ;  /* 0x0000004706007986 */ /* 0x0005e2000c101116 */
[----:B------:R-:W-:Y:S02]  /*c860*/  PRMT R0, R75, 0x9910, RZ ;  /* 0x000099104b007816 */ /* 0x000fe400000000ff */
[----:B------:R-:W-:Y:S01]  /*c870*/  SHF.R.S32.HI R101, RZ, 0x8, R101 ;  /* 0x00000008ff657819 */ /* 0x000fe20000011465 */
[----:B------:R3:W-:Y:S01]  /*c880*/  STG.E.U8 desc[UR22][R8.64], R67 ;  /* 0x0000004308007986 */ /* 0x0007e2000c101116 */
[----:B0-----:R-:W-:-:S03]  /*c890*/  PRMT R4, R77, 0x9910, RZ ;  /* 0x000099104d047816 */ /* 0x001fc600000000ff */
[----:B------:R-:W-:Y:S01]  /*c8a0*/  STG.E.U8 desc[UR22][R10.64], R73 ;  /* 0x000000490a007986 */ /* 0x000fe2000c101116 */
[----:B------:R-:W-:Y:S02]  /*c8b0*/  SHF.R.S32.HI R5, RZ, 0x8, R0 ;  /* 0x00000008ff057819 */ /* 0x000fe40000011400 */
[----:B--2---:R-:W-:Y:S01]  /*c8c0*/  MOV R7, R4 ;  /* 0x0000000400077202 */ /* 0x004fe20000000f00 */
[----:B------:R0:W-:Y:S01]  /*c8d0*/  STG.E.U8 desc[UR22][R12.64], R101 ;  /* 0x000000650c007986 */ /* 0x0001e2000c101116 */
[----:B------:R-:W-:Y:S02]  /*c8e0*/  PRMT R0, R81, 0x9910, RZ ;  /* 0x0000991051007816 */ /* 0x000fe400000000ff */
[----:B------:R-:W-:Y:S01]  /*c8f0*/  PRMT R4, R83, 0x9910, RZ ;  /* 0x0000991053047816 */ /* 0x000fe200000000ff */
[----:B------:R-:W-:Y:S01]  /*c900*/  STG.E.U8 desc[UR22][R14.64], R75 ;  /* 0x0000004b0e007986 */ /* 0x000fe2000c101116 */
[----:B------:R-:W-:Y:S02]  /*c910*/  SHF.R.S32.HI R7, RZ, 0x8, R7 ;  /* 0x00000008ff077819 */ /* 0x000fe40000011407 */
[----:B---3--:R-:W-:Y:S01]  /*c920*/  PRMT R9, R79, 0x9910, RZ ;  /* 0x000099104f097816 */ /* 0x008fe200000000ff */
[----:B------:R2:W-:Y:S01]  /*c930*/  STG.E.U8 desc[UR22][R16.64], R5 ;  /* 0x0000000510007986 */ /* 0x0005e2000c101116 */
[----:B------:R-:W-:-:S02]  /*c940*/  PRMT R6, R99, 0x9910, RZ ;  /* 0x0000991063067816 */ /* 0x000fc400000000ff */
[----:B------:R-:W-:Y:S01]  /*c950*/  SHF.R.S32.HI R9, RZ, 0x8, R9 ;  /* 0x00000008ff097819 */ /* 0x000fe20000011409 */
[----:B------:R-:W-:Y:S01]  /*c960*/  STG.E.U8 desc[UR22][R18.64], R77 ;  /* 0x0000004d12007986 */ /* 0x000fe2000c101116 */
[----:B0-----:R-:W0:Y:S01]  /*c970*/  LDC.64 R12, c[0x0][0x3a0] ;  /* 0x0000e800ff0c7b82 */ /* 0x001e220000000a00 */
[----:B------:R-:W-:Y:S02]  /*c980*/  SHF.L.U32 R11, R64, 0x2, RZ ;  /* 0x00000002400b7819 */ /* 0x000fe400000006ff */
[----:B------:R3:W-:Y:S01]  /*c990*/  STG.E.U8 desc[UR22][R20.64], R7 ;  /* 0x0000000714007986 */ /* 0x0007e2000c101116 */
[----:B--2---:R-:W-:-:S03]  /*c9a0*/  SHF.R.S32.HI R5, RZ, 0x8, R0 ;  /* 0x00000008ff057819 */ /* 0x004fc60000011400 */
[----:B------:R-:W-:Y:S01]  /*c9b0*/  STG.E.U8 desc[UR22][R22.64], R79 ;  /* 0x0000004f16007986 */ /* 0x000fe2000c101116 */
[----:B------:R-:W-:Y:S02]  /*c9c0*/  MOV R0, R4 ;  /* 0x0000000400007202 */ /* 0x000fe40000000f00 */
[----:B------:R-:W-:Y:S01]  /*c9d0*/  PRMT R4, R85, 0x9910, RZ ;  /* 0x0000991055047816 */ /* 0x000fe200000000ff */
[----:B------:R2:W-:Y:S01]  /*c9e0*/  STG.E.U8 desc[UR22][R24.64], R9 ;  /* 0x0000000918007986 */ /* 0x0005e2000c101116 */
[----:B---3--:R-:W-:-:S03]  /*c9f0*/  SHF.R.S32.HI R7, RZ, 0x8, R0 ;  /* 0x00000008ff077819 */ /* 0x008fc60000011400 */
[----:B------:R-:W-:Y:S01]  /*ca00*/  STG.E.U8 desc[UR22][R26.64], R81 ;  /* 0x000000511a007986 */ /* 0x000fe2000c101116 */
[----:B------:R-:W-:Y:S02]  /*ca10*/  MOV R0, R4 ;  /* 0x0000000400007202 */ /* 0x000fe40000000f00 */
[----:B------:R-:W-:Y:S01]  /*ca20*/  PRMT R4, R87, 0x9910, RZ ;  /* 0x0000991057047816 */ /* 0x000fe200000000ff */
        /* <DEDUP_REMOVED lines=13> */
[----:B------:R-:W-:-:S03]  /*cb00*/  PRMT R0, R91, 0x9910, RZ ;  /* 0x000099105b007816 */ /* 0x000fc600000000ff */
[----:B------:R2:W-:Y:S01]  /*cb10*/  STG.E.U8 desc[UR22][R40.64], R5 ;  /* 0x0000000528007986 */ /* 0x0005e2000c101116 */
[----:B---3--:R-:W-:-:S03]  /*cb20*/  SHF.R.S32.HI R9, RZ, 0x8, R0 ;  /* 0x00000008ff097819 */ /* 0x008fc60000011400 */
[----:B------:R-:W-:Y:S01]  /*cb30*/  STG.E.U8 desc[UR22][R42.64], R89 ;  /* 0x000000592a007986 */ /* 0x000fe2000c101116 */
[----:B------:R-:W-:-:S03]  /*cb40*/  PRMT R0, R95, 0x9910, RZ ;  /* 0x000099105f007816 */ /* 0x000fc600000000ff */
[----:B------:R3:W-:Y:S01]  /*cb50*/  STG.E.U8 desc[UR22][R44.64], R7 ;  /* 0x000000072c007986 */ /* 0x0007e2000c101116 */
[----:B--2---:R-:W-:-:S03]  /*cb60*/  MOV R5, R4 ;  /* 0x0000000400057202 */ /* 0x004fc60000000f00 */
[----:B------:R-:W-:Y:S01]  /*cb70*/  STG.E.U8 desc[UR22][R46.64], R91 ;  /* 0x0000005b2e007986 */ /* 0x000fe2000c101116 */
[----:B0-----:R-:W-:Y:S02]  /*cb80*/  IADD3 R4, P1, P2, R11, UR6, R12 ;  /* 0x000000060b047c10 */ /* 0x001fe4000fa3e00c */
[----:B------:R-:W-:Y:S01]  /*cb90*/  SHF.R.S32.HI R5, RZ, 0x8, R5 ;  /* 0x00000008ff057819 */ /* 0x000fe20000011405 */
[----:B------:R0:W-:Y:S01]  /*cba0*/  STG.E.U8 desc[UR22][R48.64], R9 ;  /* 0x0000000930007986 */ /* 0x0001e2000c101116 */
[----:B---3--:R-:W-:-:S03]  /*cbb0*/  SHF.R.S32.HI R7, RZ, 0x8, R0 ;  /* 0x00000008ff077819 */ /* 0x008fc60000011400 */
[----:B------:R-:W-:Y:S01]  /*cbc0*/  STG.E.U8 desc[UR22][R50.64], R93 ;  /* 0x0000005d32007986 */ /* 0x000fe2000c101116 */
[----:B------:R-:W-:-:S03]  /*cbd0*/  PRMT R0, R97, 0x9910, RZ ;  /* 0x0000991061007816 */ /* 0x000fc600000000ff */
[----:B------:R2:W-:Y:S04]  /*cbe0*/  STG.E.U8 desc[UR22][R52.64], R5 ;  /* 0x0000000534007986 */ /* 0x0005e8000c101116 */
[----:B------:R-:W-:Y:S01]  /*cbf0*/  STG.E.U8 desc[UR22][R54.64], R95 ;  /* 0x0000005f36007986 */ /* 0x000fe2000c101116 */
[----:B0-----:R-:W-:Y:S01]  /*cc00*/  MOV R9, R0 ;  /* 0x0000000000097202 */ /* 0x001fe20000000f00 */
[----:B------:R-:W-:Y:S02]  /*cc10*/  IMAD.HI R0, R64, 0x4, RZ ;  /* 0x0000000440007827 */ /* 0x000fe400078e02ff */
[----:B------:R0:W-:Y:S01]  /*cc20*/  STG.E.U8 desc[UR22][R56.64], R7 ;  /* 0x0000000738007986 */ /* 0x0001e2000c101116 */
[----:B------:R-:W-:Y:S02]  /*cc30*/  SHF.R.S32.HI R9, RZ, 0x8, R9 ;  /* 0x00000008ff097819 */ /* 0x000fe40000011409 */
[----:B--2---:R-:W-:Y:S01]  /*cc40*/  IADD3.X R5, PT, PT, R0, UR5, R13, P1, P2 ;  /* 0x0000000500057c10 */ /* 0x004fe20008fe440d */
[----:B------:R2:W-:Y:S04]  /*cc50*/  STG.E.U8 desc[UR22][R58.64], R97 ;  /* 0x000000613a007986 */ /* 0x0005e8000c101116 */
[----:B------:R2:W-:Y:S01]  /*cc60*/  STG.E.U8 desc[UR22][R60.64], R9 ;  /* 0x000000093c007986 */ /* 0x0005e2000c101116 */
[----:B0-----:R-:W-:-:S03]  /*cc70*/  MOV R7, R6 ;  /* 0x0000000600077202 */ /* 0x001fc60000000f00 */
[----:B------:R2:W-:Y:S01]  /*cc80*/  STG.E.U8 desc[UR22][R62.64], R99 ;  /* 0x000000633e007986 */ /* 0x0005e2000c101116 */
[----:B------:R-:W-:-:S05]  /*cc90*/  SHF.R.S32.HI R7, RZ, 0x8, R7 ;  /* 0x00000008ff077819 */ /* 0x000fca0000011407 */
[----:B------:R2:W-:Y:S04]  /*cca0*/  STG.E.U8 desc[UR22][R2.64], R7 ;  /* 0x0000000702007986 */ /* 0x0005e8000c101116 */
[----:B------:R2:W-:Y:S01]  /*ccb0*/  STG.E desc[UR22][R4.64], R65 ;  /* 0x0000004104007986 */ /* 0x0005e2000c101916 */
[----:B-1----:R-:W-:Y:S06]  /*ccc0*/  BAR.SYNC.DEFER_BLOCKING 0x0 ;  /* 0x0000000000007b1d */ /* 0x002fec0000010000 */
[----:B------:R-:W-:Y:S05]  /*ccd0*/  @P0 BRA `(.L_x_19) ;  /* 0x0000000000a00947 */ /* 0x000fea0003800000 */
[----:B------:R-:W0:Y:S01]  /*cce0*/  S2UR UR5, SR_CgaCtaId ;  /* 0x00000000000579c3 */ /* 0x000e220000008800 */
[----:B------:R-:W-:Y:S01]  /*ccf0*/  NOP ;  /* 0x0000000000007918 */ /* 0x000fe20000000000 */
[----:B------:R-:W-:Y:S01]  /*cd00*/  UMOV UR4, 0x50 ;  /* 0x0000005000047882 */ /* 0x000fe20000000000 */
[----:B------:R-:W-:Y:S02]  /*cd10*/  MOV R0, UR7 ;  /* 0x0000000700007c02 */ /* 0x000fe40008000f00 */
[----:B--2---:R-:W-:Y:S02]  /*cd20*/  MOV R3, 0xff ;  /* 0x000000ff00037802 */ /* 0x004fe40000000f00 */
[----:B------:R-:W-:Y:S02]  /*cd30*/  LOP3.LUT R0, R0, 0xffff, RZ, 0xc0, !PT ;  /* 0x0000ffff00007812 */ /* 0x000fe400078ec0ff */
[----:B------:R-:W-:Y:S02]  /*cd40*/  MOV R7, 0x1 ;  /* 0x0000000100077802 */ /* 0x000fe40000000f00 */
[----:B------:R-:W-:-:S04]  /*cd50*/  SHF.R.U32.HI R0, RZ, 0x5, R0 ;  /* 0x00000005ff007819 */ /* 0x000fc80000011600 */
[----:B------:R-:W-:Y:S02]  /*cd60*/  IADD3 R2, PT, PT, R0, 0x10, RZ ;  /* 0x0000001000027810 */ /* 0x000fe40007ffe0ff */
[----:B------:R-:W-:Y:S01]  /*cd70*/  SHF.L.U32 R0, R3, R0, RZ ;  /* 0x0000000003007219 */ /* 0x000fe200000006ff */
[----:B0-----:R-:W-:Y:S01]  /*cd80*/  ULEA UR6, UR5, UR4, 0x18 ;  /* 0x0000000405067291 */ /* 0x001fe2000f8ec0ff */
[----:B------:R-:W-:-:S04]  /*cd90*/  SHF.L.U32 R3, R7, R2, RZ ;  /* 0x0000000207037219 */ /* 0x000fc800000006ff */
[----:B------:R-:W-:-:S04]  /*cda0*/  LOP3.LUT R0, R3, R0, RZ, 0xfc, !PT ;  /* 0x0000000003007212 */ /* 0x000fc800078efcff */
[----:B------:R-:W0:Y:S01]  /*cdb0*/  LDS R5, [UR6] ;  /* 0x00000006ff057984 */ /* 0x000e220008000800 */
[C---:B------:R-:W-:Y:S02]  /*cdc0*/  LOP3.LUT R2, R0.reuse, 0xffff, RZ, 0xc0, !PT ;  /* 0x0000ffff00027812 */ /* 0x040fe400078ec0ff */
[----:B0-----:R-:W-:-:S04]  /*cdd0*/  LOP3.LUT R3, R0, 0xffff, R5, 0x80, !PT ;  /* 0x0000ffff00037812 */ /* 0x001fc800078e8005 */
[----:B------:R-:W-:-:S13]  /*cde0*/  ISETP.NE.AND P0, PT, R3, R2, PT ;  /* 0x000000020300720c */ /* 0x000fda0003f05270 */
[----:B------:R-:W-:Y:S05]  /*cdf0*/  @P0 BRA `(.L_x_20) ;  /* 0x0000000000500947 */ /* 0x000fea0003800000 */
[----:B------:R-:W-:Y:S02]  /*ce00*/  SHF.R.U32.HI R5, RZ, 0x10, R5 ;  /* 0x00000010ff057819 */ /* 0x000fe40000011605 */
[----:B------:R-:W-:-:S04]  /*ce10*/  SHF.R.U32.HI R2, RZ, 0x10, R0 ;  /* 0x00000010ff027819 */ /* 0x000fc80000011600 */
[----:B------:R-:W-:-:S04]  /*ce20*/  LOP3.LUT R5, R5, R2, RZ, 0xc0, !PT ;  /* 0x0000000205057212 */ /* 0x000fc800078ec0ff */
[----:B------:R-:W-:-:S13]  /*ce30*/  ISETP.NE.AND P0, PT, R5, R2, PT ;  /* 0x000000020500720c */ /* 0x000fda0003f05270 */
[----:B------:R-:W-:Y:S05]  /*ce40*/  @P0 BRA `(.L_x_21) ;  /* 0x0000000000300947 */ /* 0x000fea0003800000 */
[----:B------:R-:W-:Y:S01]  /*ce50*/  R2UR UR4, R0 ;  /* 0x00000000000472ca */ /* 0x000fe200000e0000 */
[----:B------:R-:W-:Y:S01]  /*ce60*/  VOTEU.ANY UR5, UPT, PT ;  /* 0x0000000000057886 */ /* 0x000fe200038e0100 */
[----:B------:R-:W0:Y:S01]  /*ce70*/  S2R R0, SR_LANEID ;  /* 0x0000000000007919 */ /* 0x000e220000000000 */
[----:B------:R-:W-:-:S10]  /*ce80*/  UFLO.U32 UR5, UR5 ;  /* 0x00000005000572bd */ /* 0x000fd400080e0000 */
[----:B------:R-:W-:-:S06]  /*ce90*/  ULOP3.LUT UR4, URZ, UR4, URZ, 0x33, !UPT ;  /* 0x00000004ff047292 */ /* 0x000fcc000f8e33ff */
[----:B------:R-:W-:-:S04]  /*cea0*/  MOV R2, UR4 ;  /* 0x0000000400027c02 */ /* 0x000fc80008000f00 */
[----:B------:R-:W1:Y:S02]  /*ceb0*/  REDUX UR7, R2 ;  /* 0x00000000020773c4 */ /* 0x000e640000000000 */
[----:B------:R3:W-:Y:S01]  /*cec0*/  UTCATOMSWS.AND URZ, UR4 ;  /* 0x0000000400ff79e3 */ /* 0x0007e20008000000 */
[----:B0-----:R-:W-:Y:S02]  /*ced0*/  ISETP.EQ.U32.AND P0, PT, R0, UR5, PT ;  /* 0x0000000500007c0c */ /* 0x001fe4000bf02070 */
[----:B-1----:R-:W-:-:S11]  /*cee0*/  MOV R0, UR7 ;  /* 0x0000000700007c02 */ /* 0x002fd60008000f00 */
[----:B------:R3:W-:Y:S01]  /*cef0*/  @P0 ATOMS.AND RZ, [UR6], R0 ;  /* 0x00000000ffff098c */ /* 0x0007e2000a800006 */
[----:B------:R-:W-:Y:S05]  /*cf00*/  BRA `(.L_x_19) ;  /* 0x0000000000147947 */ /* 0x000fea0003800000 */
.L_x_21:
[----:B------:R-:W-:-:S07]  /*cf10*/  MOV R2, 0xcf30 ;  /* 0x0000cf3000027802 */ /* 0x000fce0000000f00 */
[----:B------:R-:W-:Y:S05]  /*cf20*/  CALL.REL.NOINC `($__internal_0_$__cuda_sm10x_tcgen05_guardrail_trap_col_being_dealloced_not_returned_by_alloc) ;  /* 0x0000000000447944 */ /* 0x000fea0003c00000 */
[----:B------:R-:W-:Y:S05]  /*cf30*/  BRA `(.L_x_19) ;  /* 0x0000000000087947 */ /* 0x000fea0003800000 */
.L_x_20:
[----:B------:R-:W-:-:S07]  /*cf40*/  MOV R2, 0xcf60 ;  /* 0x0000cf6000027802 */ /* 0x000fce0000000f00 */
[----:B------:R-:W-:Y:S05]  /*cf50*/  CALL.REL.NOINC `($__internal_2_$__cuda_sm10x_tcgen05_guardrail_trap_unallocated_columns_being_dealloced) ;  /* 0x0000000000507944 */ /* 0x000fea0003c00000 */
.L_x_19:
[----:B------:R-:W-:Y:S01]  /*cf60*/  NOP ;  /* 0x0000000000007918 */ /* 0x000fe20000000000 */
[----:B---3--:R-:W-:Y:S05]  /*cf70*/  EXIT ;  /* 0x000000000000794d */ /* 0x008fea0003800000 */
.L_x_8:
[----:B------:R-:W1:Y:S02]  /*cf80*/  SYNCS.PHASECHK.TRANS64.TRYWAIT P4, [UR11+0x6000], RZ ;  /* 0x006000ffff0075a7 */ /* 0x000e64000808110b */
[----:B-1----:R-:W-:Y:S05]  /*cf90*/  @!P4 BRA `(.L_x_8) ;  /* 0xfffffffc00f8c947 */ /* 0x002fea000383ffff */
[----:B------:R-:W-:Y:S05]  /*cfa0*/  BRA `(.L_x_7) ;  /* 0xffffff50002c7947 */ /* 0x000fea000383ffff */
.L_x_13:
[----:B------:R-:W1:Y:S02]  /*cfb0*/  SYNCS.PHASECHK.TRANS64.TRYWAIT P2, [UR11+0x8010], RZ ;  /* 0x008010ffff0075a7 */ /* 0x000e64000804110b */
[----:B-1----:R-:W-:Y:S05]  /*cfc0*/  @!P2 BRA `(.L_x_13) ;  /* 0xfffffffc00f8a947 */ /* 0x002fea000383ffff */
[----:B------:R-:W-:Y:S05]  /*cfd0*/  BRA `(.L_x_22) ;  /* 0xffffffa400ac7947 */ /* 0x000fea000383ffff */
.L_x_14:
[----:B------:R-:W1:Y:S02]  /*cfe0*/  SYNCS.PHASECHK.TRANS64.TRYWAIT P2, [UR13], R0 ;  /* 0x00000000ff0075a7 */ /* 0x000e64000804110d */
[----:B-1----:R-:W-:Y:S05]  /*cff0*/  @!P2 BRA `(.L_x_14) ;  /* 0xfffffffc00f8a947 */ /* 0x002fea000383ffff */
[----:B------:R-:W-:Y:S05]  /*d000*/  BRA `(.L_x_23) ;  /* 0xffffffa400b87947 */ /* 0x000fea000383ffff */
.L_x_18:
[----:B------:R-:W0:Y:S02]  /*d010*/  SYNCS.PHASECHK.TRANS64.TRYWAIT P2, [UR13], R3 ;  /* 0x00000003ff0075a7 */ /* 0x000e24000804110d */
[----:B0-----:R-:W-:Y:S05]  /*d020*/  @!P2 BRA `(.L_x_18) ;  /* 0xfffffffc00f8a947 */ /* 0x001fea000383ffff */
[----:B------:R-:W-:Y:S05]  /*d030*/  BRA `(.L_x_17) ;  /* 0xffffffe400dc7947 */ /* 0x000fea000383ffff */
        .weak           $__internal_0_$__cuda_sm10x_tcgen05_guardrail_trap_col_being_dealloced_not_returned_by_alloc
        .type           $__internal_0_$__cuda_sm10x_tcgen05_guardrail_trap_col_being_dealloced_not_returned_by_alloc,@function
        .size           $__internal_0_$__cuda_sm10x_tcgen05_guardrail_trap_col_being_dealloced_not_returned_by_alloc,($__internal_1_$__cuda_sm10x_tcgen05_guardrail_trap_phase_invalid_during_alloc - $__internal_0_$__cuda_sm10x_tcgen05_guardrail_trap_col_being_dealloced_not_returned_by_alloc)
$__internal_0_$__cuda_sm10x_tcgen05_guardrail_trap_col_being_dealloced_not_returned_by_alloc:
[----:B------:R-:W-:Y:S05]  /*d040*/  BPT.TRAP 0x1 ;  /* 0x000000040000795c */ /* 0x000fea0000300000 */
[----:B------:R-:W-:-:S04]  /*d050*/  HFMA2 R3, -RZ, RZ, 0, 0 ;  /* 0x00000000ff037431 */ /* 0x000fc800000001ff */
[----:B------:R-:W-:Y:S05]  /*d060*/  RET.REL.NODEC R2 `(attn_fwd) ;  /* 0xffffff2c02e47950 */ /* 0x000fea0003c3ffff */
        .weak           $__internal_1_$__cuda_sm10x_tcgen05_guardrail_trap_phase_invalid_during_alloc
        .type           $__internal_1_$__cuda_sm10x_tcgen05_guardrail_trap_phase_invalid_during_alloc,@function
        .size           $__internal_1_$__cuda_sm10x_tcgen05_guardrail_trap_phase_invalid_during_alloc,($__internal_2_$__cuda_sm10x_tcgen05_guardrail_trap_unallocated_columns_being_dealloced - $__internal_1_$__cuda_sm10x_tcgen05_guardrail_trap_phase_invalid_during_alloc)
$__internal_1_$__cuda_sm10x_tcgen05_guardrail_trap_phase_invalid_during_alloc:
[----:B------:R-:W-:Y:S05]  /*d070*/  BPT.TRAP 0x1 ;  /* 0x000000040000795c */ /* 0x000fea0000300000 */
[----:B------:R-:W-:-:S04]  /*d080*/  MOV R3, 0x0 ;  /* 0x0000000000037802 */ /* 0x000fc80000000f00 */
[----:B------:R-:W-:Y:S05]  /*d090*/  RET.REL.NODEC R2 `(attn_fwd) ;  /* 0xffffff2c02d87950 */ /* 0x000fea0003c3ffff */
        .weak           $__internal_2_$__cuda_sm10x_tcgen05_guardrail_trap_unallocated_columns_being_dealloced
        .type           $__internal_2_$__cuda_sm10x_tcgen05_guardrail_trap_unallocated_columns_being_dealloced,@function
        .size           $__internal_2_$__cuda_sm10x_tcgen05_guardrail_trap_unallocated_columns_being_dealloced,(.L_x_27 - $__internal_2_$__cuda_sm10x_tcgen05_guardrail_trap_unallocated_columns_being_dealloced)
$__internal_2_$__cuda_sm10x_tcgen05_guardrail_trap_unallocated_columns_being_dealloced:
[----:B------:R-:W-:Y:S05]  /*d0a0*/  BPT.TRAP 0x1 ;  /* 0x000000040000795c */ /* 0x000fea0000300000 */
[----:B------:R-:W-:-:S04]  /*d0b0*/  HFMA2 R3, -RZ, RZ, 0, 0 ;  /* 0x00000000ff037431 */ /* 0x000fc800000001ff */
[----:B------:R-:W-:Y:S05]  /*d0c0*/  RET.REL.NODEC R2 `(attn_fwd) ;  /* 0xffffff2c02cc7950 */ /* 0x000fea0003c3ffff */
.L_x_24:
[----:B------:R-:W-:-:S00]  /*d0d0*/  BRA `(.L_x_24) ;  /* 0xfffffffc00fc7947 */ /* 0x000fc0000383ffff */
[----:B------:R-:W-:-:S00]  /*d0e0*/  NOP ;  /* 0x0000000000007918 */ /* 0x000fc00000000000 */
        /* <DEDUP_REMOVED lines=9> */
.L_x_27:


//--------------------- .nv.global.init           --------------------------
	.section	.nv.global.init,"aw",@progbits
.nv.global.init:
	.type		_$_str,@object
	.size		_$_str,(.L_3 - _$_str)
_$_str:
        /*0000*/ 	.byte	0x5f, 0x5f, 0x43, 0x55, 0x44, 0x41, 0x5f, 0x46, 0x54, 0x5a, 0x00
.L_3:


//--------------------- .nv.shared.attn_fwd       --------------------------
	.section	.nv.shared.attn_fwd,"aw",@nobits
	.sectionflags	@""
	.align	16
	.zero		1024


//--------------------- .nv.shared.reserved.0     --------------------------
	.section	.nv.shared.reserved.0,"aw",@nobits
	.align	8
	.weak		__nv_reservedSMEM_offset_0_alias
	.size		__nv_reservedSMEM_offset_0_alias, 0, 64
	.other		__nv_reservedSMEM_offset_0_alias,@"STO_CUDA_RESERVED_SHARED STV_DEFAULT"
__nv_reservedSMEM_offset_0_alias:
	.zero		0
.nv.shared.reserved.0:
	.zero		64
	.weak		__nv_reservedSMEM_allocation_phase
	.type		__nv_reservedSMEM_allocation_phase,@object
	.size		__nv_reservedSMEM_allocation_phase,(.L_0 - __nv_reservedSMEM_allocation_phase)
__nv_reservedSMEM_allocation_phase:
	.zero		1
.L_0:
	.zero		7
	.weak		__nv_reservedSMEM_devtool_atexit_pc
	.type		__nv_reservedSMEM_devtool_atexit_pc,@object
	.size		__nv_reservedSMEM_devtool_atexit_pc,(__nv_reservedSMEM_allocation_mask - __nv_reservedSMEM_devtool_atexit_pc)
__nv_reservedSMEM_devtool_atexit_pc:
	.zero		8
	.weak		__nv_reservedSMEM_allocation_mask
	.type		__nv_reservedSMEM_allocation_mask,@object
	.size		__nv_reservedSMEM_allocation_mask,(.L_2 - __nv_reservedSMEM_allocation_mask)
__nv_reservedSMEM_allocation_mask:
	.zero		4
.L_2:


//--------------------- .nv.constant0.attn_fwd    --------------------------
	.section	.nv.constant0.attn_fwd,"a",@progbits
	.sectionflags	@""
	.align	4
.nv.constant0.attn_fwd:
	.zero		1032


//--------------------- SYMBOLS --------------------------

	.type		.nv.reservedSmem.offset0,@object
	.size		.nv.reservedSmem.offset0,0x4
	.type		.nv.reservedSmem.cap,@object
	.size		.nv.reservedSmem.cap,0x4
